	.target	sm_90a

	.elftype	@"ET_EXEC"


//--------------------- .note.nv.tkinfo           --------------------------
	.section	.note.nv.tkinfo,"",@"SHT_NOTE"
	.sectionflags	@"SHF_NOTE_NV_TKINFO"
	.tkinfo
        /*0018*/ 	.word	0x00000002
        /*0030*/ 	.string	""
        /*0030*/ 	.string	"ptxas"
        /*0030*/ 	.string	"Cuda compilation tools, release 13.0, V13.0.88"
        /*0030*/ 	.string	"Build cuda_13.0.r13.0/compiler.36424714_0"
        /*0030*/ 	.string	"-arch sm_90a -m 64 "



//--------------------- .note.nv.cuinfo           --------------------------
	.section	.note.nv.cuinfo,"",@"SHT_NOTE"
	.sectionflags	@"SHF_NOTE_NV_CUINFO"
        /*0018*/ 	.short	0x0002
        /*001a*/ 	.short	0x005a
        /*001c*/ 	.short	0x0082
	.zero		2


//--------------------- .nv.info                  --------------------------
	.section	.nv.info,"",@"SHT_CUDA_INFO"
	.align	4


	//----- nvinfo : EIATTR_REGCOUNT
	.align		4
        /*0000*/ 	.byte	0x04, 0x2f
        /*0002*/ 	.short	(.L_18 - .L_17)
	.align		4
.L_17:
        /*0004*/ 	.word	index@(_ZN7cutlass13device_kernelINS_4gemm6kernel13GemmUniversalIN4cute5tupleIJiiiiEEENS1_10collective13CollectiveMmaINS1_34MainloopSm90TmaGmmaWarpSpecializedILi4ENS5_IJNS4_1CILi1EEESB_SB_EEENS1_35KernelTmaWarpSpecializedCooperativeEEENS5_IJNSA_ILi256EEENSA_ILi64EEESG_EEENS_6half_tENS5_IJlSB_lEEESI_SJ_NS4_8TiledMMAINS4_8MMA_AtomIJNS4_4SM904GMMA25MMA_64x64x16_F32F16F16_SSILNSN_5MajorE0ELSP_0ELNSN_7ScaleInE1ELSQ_1EEEEEENS4_6LayoutINS5_IJNSA_ILi2EEESB_SB_EEENS5_IJSB_NSA_ILi0EEESW_EEEEENS5_IJNS4_10UnderscoreESZ_SZ_EEEEENS4_13SM90_TMA_LOADENS4_14ComposedLayoutINS4_7SwizzleILi3ELi4ELi3EEENS4_18smem_ptr_flag_bitsILi16EEENST_INS5_IJNSA_ILi8EEESG_EEENS5_IJSG_SB_EEEEEEEvNS4_8identityES12_S1C_vS1D_EENS_8epilogue10collective18CollectiveEpilogueINS1F_22Sm90TmaWarpSpecializedILi4ELi2ELi16ELb1ELb0EEEJSH_NS5_IJNSA_ILi128EEENSA_ILi32EEEEEESI_SJ_SI_SJ_NS1F_6fusion15FusionCallbacksIS1J_NS1N_13LinCombEltActINS1F_6thread4GELUESI_fSI_fLNS_15FloatRoundStyleE2EEESH_S1M_JEEES12_NS13_INS14_ILi2ELi4ELi3EEES17_NST_INS5_IJS18_S1L_EEENS5_IJS1L_SB_EEEEEEENS4_17SM75_U32x4_LDSM_NENS4_14SM90_TMA_STOREES1Z_NS4_17SM90_U32x4_STSM_NENS4_9Copy_AtomIJS22_SI_EEEvEEEvvEEEEvNT_6ParamsE)
        /*0008*/ 	.word	0x000000a8


	//----- nvinfo : EIATTR_FRAME_SIZE
	.align		4
.L_18:
        /*000c*/ 	.byte	0x04, 0x11
        /*000e*/ 	.short	(.L_20 - .L_19)
	.align		4
.L_19:
        /*0010*/ 	.word	index@(_ZN7cutlass13device_kernelINS_4gemm6kernel13GemmUniversalIN4cute5tupleIJiiiiEEENS1_10collective13CollectiveMmaINS1_34MainloopSm90TmaGmmaWarpSpecializedILi4ENS5_IJNS4_1CILi1EEESB_SB_EEENS1_35KernelTmaWarpSpecializedCooperativeEEENS5_IJNSA_ILi256EEENSA_ILi64EEESG_EEENS_6half_tENS5_IJlSB_lEEESI_SJ_NS4_8TiledMMAINS4_8MMA_AtomIJNS4_4SM904GMMA25MMA_64x64x16_F32F16F16_SSILNSN_5MajorE0ELSP_0ELNSN_7ScaleInE1ELSQ_1EEEEEENS4_6LayoutINS5_IJNSA_ILi2EEESB_SB_EEENS5_IJSB_NSA_ILi0EEESW_EEEEENS5_IJNS4_10UnderscoreESZ_SZ_EEEEENS4_13SM90_TMA_LOADENS4_14ComposedLayoutINS4_7SwizzleILi3ELi4ELi3EEENS4_18smem_ptr_flag_bitsILi16EEENST_INS5_IJNSA_ILi8EEESG_EEENS5_IJSG_SB_EEEEEEEvNS4_8identityES12_S1C_vS1D_EENS_8epilogue10collective18CollectiveEpilogueINS1F_22Sm90TmaWarpSpecializedILi4ELi2ELi16ELb1ELb0EEEJSH_NS5_IJNSA_ILi128EEENSA_ILi32EEEEEESI_SJ_SI_SJ_NS1F_6fusion15FusionCallbacksIS1J_NS1N_13LinCombEltActINS1F_6thread4GELUESI_fSI_fLNS_15FloatRoundStyleE2EEESH_S1M_JEEES12_NS13_INS14_ILi2ELi4ELi3EEES17_NST_INS5_IJS18_S1L_EEENS5_IJS1L_SB_EEEEEEENS4_17SM75_U32x4_LDSM_NENS4_14SM90_TMA_STOREES1Z_NS4_17SM90_U32x4_STSM_NENS4_9Copy_AtomIJS22_SI_EEEvEEEvvEEEEvNT_6ParamsE)
        /*0014*/ 	.word	0x00000000


	//----- nvinfo : EIATTR_MIN_STACK_SIZE
	.align		4
.L_20:
        /*0018*/ 	.byte	0x04, 0x12
        /*001a*/ 	.short	(.L_22 - .L_21)
	.align		4
.L_21:
        /*001c*/ 	.word	index@(_ZN7cutlass13device_kernelINS_4gemm6kernel13GemmUniversalIN4cute5tupleIJiiiiEEENS1_10collective13CollectiveMmaINS1_34MainloopSm90TmaGmmaWarpSpecializedILi4ENS5_IJNS4_1CILi1EEESB_SB_EEENS1_35KernelTmaWarpSpecializedCooperativeEEENS5_IJNSA_ILi256EEENSA_ILi64EEESG_EEENS_6half_tENS5_IJlSB_lEEESI_SJ_NS4_8TiledMMAINS4_8MMA_AtomIJNS4_4SM904GMMA25MMA_64x64x16_F32F16F16_SSILNSN_5MajorE0ELSP_0ELNSN_7ScaleInE1ELSQ_1EEEEEENS4_6LayoutINS5_IJNSA_ILi2EEESB_SB_EEENS5_IJSB_NSA_ILi0EEESW_EEEEENS5_IJNS4_10UnderscoreESZ_SZ_EEEEENS4_13SM90_TMA_LOADENS4_14ComposedLayoutINS4_7SwizzleILi3ELi4ELi3EEENS4_18smem_ptr_flag_bitsILi16EEENST_INS5_IJNSA_ILi8EEESG_EEENS5_IJSG_SB_EEEEEEEvNS4_8identityES12_S1C_vS1D_EENS_8epilogue10collective18CollectiveEpilogueINS1F_22Sm90TmaWarpSpecializedILi4ELi2ELi16ELb1ELb0EEEJSH_NS5_IJNSA_ILi128EEENSA_ILi32EEEEEESI_SJ_SI_SJ_NS1F_6fusion15FusionCallbacksIS1J_NS1N_13LinCombEltActINS1F_6thread4GELUESI_fSI_fLNS_15FloatRoundStyleE2EEESH_S1M_JEEES12_NS13_INS14_ILi2ELi4ELi3EEES17_NST_INS5_IJS18_S1L_EEENS5_IJS1L_SB_EEEEEEENS4_17SM75_U32x4_LDSM_NENS4_14SM90_TMA_STOREES1Z_NS4_17SM90_U32x4_STSM_NENS4_9Copy_AtomIJS22_SI_EEEvEEEvvEEEEvNT_6ParamsE)
        /*0020*/ 	.word	0x00000000
.L_22:


//--------------------- .nv.compat                --------------------------
	.section	.nv.compat,"",@"SHT_CUDA_COMPAT_INFO"
	.align	4
        /*0000*/ 	.byte	0x02, 0x09, 0x01, 0x00, 0x02, 0x02, 0x04, 0x00, 0x02, 0x05, 0x05, 0x00, 0x03, 0x07, 0x01, 0x01
        /*0010*/ 	.byte	0x02, 0x03, 0x01, 0x00, 0x02, 0x06, 0x01, 0x00, 0x04, 0x0b, 0x08, 0x00, 0x00, 0x00, 0x00, 0x00
        /*0020*/ 	.byte	0x00, 0x00, 0x00, 0x00


//--------------------- .nv.info._ZN7cutlass13device_kernelINS_4gemm6kernel13GemmUniversalIN4cute5tupleIJiiiiEEENS1_10collective13CollectiveMmaINS1_34MainloopSm90TmaGmmaWarpSpecializedILi4ENS5_IJNS4_1CILi1EEESB_SB_EEENS1_35KernelTmaWarpSpecializedCooperativeEEENS5_IJNSA_ILi256EEENSA_ILi64EEESG_EEENS_6half_tENS5_IJlSB_lEEESI_SJ_NS4_8TiledMMAINS4_8MMA_AtomIJNS4_4SM904GMMA25MMA_64x64x16_F32F16F16_SSILNSN_5MajorE0ELSP_0ELNSN_7ScaleInE1ELSQ_1EEEEEENS4_6LayoutINS5_IJNSA_ILi2EEESB_SB_EEENS5_IJSB_NSA_ILi0EEESW_EEEEENS5_IJNS4_10UnderscoreESZ_SZ_EEEEENS4_13SM90_TMA_LOADENS4_14ComposedLayoutINS4_7SwizzleILi3ELi4ELi3EEENS4_18smem_ptr_flag_bitsILi16EEENST_INS5_IJNSA_ILi8EEESG_EEENS5_IJSG_SB_EEEEEEEvNS4_8identityES12_S1C_vS1D_EENS_8epilogue10collective18CollectiveEpilogueINS1F_22Sm90TmaWarpSpecializedILi4ELi2ELi16ELb1ELb0EEEJSH_NS5_IJNSA_ILi128EEENSA_ILi32EEEEEESI_SJ_SI_SJ_NS1F_6fusion15FusionCallbacksIS1J_NS1N_13LinCombEltActINS1F_6thread4GELUESI_fSI_fLNS_15FloatRoundStyleE2EEESH_S1M_JEEES12_NS13_INS14_ILi2ELi4ELi3EEES17_NST_INS5_IJS18_S1L_EEENS5_IJS1L_SB_EEEEEEENS4_17SM75_U32x4_LDSM_NENS4_14SM90_TMA_STOREES1Z_NS4_17SM90_U32x4_STSM_NENS4_9Copy_AtomIJS22_SI_EEEvEEEvvEEEEvNT_6ParamsE --------------------------
	.section	.nv.info._ZN7cutlass13device_kernelINS_4gemm6kernel13GemmUniversalIN4cute5tupleIJiiiiEEENS1_10collective13CollectiveMmaINS1_34MainloopSm90TmaGmmaWarpSpecializedILi4ENS5_IJNS4_1CILi1EEESB_SB_EEENS1_35KernelTmaWarpSpecializedCooperativeEEENS5_IJNSA_ILi256EEENSA_ILi64EEESG_EEENS_6half_tENS5_IJlSB_lEEESI_SJ_NS4_8TiledMMAINS4_8MMA_AtomIJNS4_4SM904GMMA25MMA_64x64x16_F32F16F16_SSILNSN_5MajorE0ELSP_0ELNSN_7ScaleInE1ELSQ_1EEEEEENS4_6LayoutINS5_IJNSA_ILi2EEESB_SB_EEENS5_IJSB_NSA_ILi0EEESW_EEEEENS5_IJNS4_10UnderscoreESZ_SZ_EEEEENS4_13SM90_TMA_LOADENS4_14ComposedLayoutINS4_7SwizzleILi3ELi4ELi3EEENS4_18smem_ptr_flag_bitsILi16EEENST_INS5_IJNSA_ILi8EEESG_EEENS5_IJSG_SB_EEEEEEEvNS4_8identityES12_S1C_vS1D_EENS_8epilogue10collective18CollectiveEpilogueINS1F_22Sm90TmaWarpSpecializedILi4ELi2ELi16ELb1ELb0EEEJSH_NS5_IJNSA_ILi128EEENSA_ILi32EEEEEESI_SJ_SI_SJ_NS1F_6fusion15FusionCallbacksIS1J_NS1N_13LinCombEltActINS1F_6thread4GELUESI_fSI_fLNS_15FloatRoundStyleE2EEESH_S1M_JEEES12_NS13_INS14_ILi2ELi4ELi3EEES17_NST_INS5_IJS18_S1L_EEENS5_IJS1L_SB_EEEEEEENS4_17SM75_U32x4_LDSM_NENS4_14SM90_TMA_STOREES1Z_NS4_17SM90_U32x4_STSM_NENS4_9Copy_AtomIJS22_SI_EEEvEEEvvEEEEvNT_6ParamsE,"",@"SHT_CUDA_INFO"
	.sectionflags	@""
	.align	4


	//----- nvinfo : EIATTR_CUDA_API_VERSION
	.align		4
        /*0000*/ 	.byte	0x04, 0x37
        /*0002*/ 	.short	(.L_24 - .L_23)
.L_23:
        /*0004*/ 	.word	0x00000082


	//----- nvinfo : EIATTR_KPARAM_INFO
	.align		4
.L_24:
        /*0008*/ 	.byte	0x04, 0x17
        /*000a*/ 	.short	(.L_26 - .L_25)
.L_25:
        /*000c*/ 	.word	0x00000000
        /*0010*/ 	.short	0x0000
        /*0012*/ 	.short	0x0070
        /*0014*/ 	.byte	0x00, 0xf0, 0x01, 0x1c


	//----- nvinfo : EIATTR_SPARSE_MMA_MASK
	.align		4
.L_26:
        /*0018*/ 	.byte	0x03, 0x50
        /*001a*/ 	.short	0x0000


	//----- nvinfo : EIATTR_MAXREG_COUNT
	.align		4
        /*001c*/ 	.byte	0x03, 0x1b
        /*001e*/ 	.short	0x00a8


	//----- nvinfo : EIATTR_NUM_BARRIERS
	.align		4
        /*0020*/ 	.byte	0x02, 0x4c
        /*0022*/ 	.byte	0x02
	.zero		1


	//----- nvinfo : EIATTR_EXTERNS
	.align		4
        /*0024*/ 	.byte	0x04, 0x0f
        /*0026*/ 	.short	(.L_28 - .L_27)


	//   ....[0]....
	.align		4
.L_27:
        /*0028*/ 	.word	index@(__assertfail)


	//----- nvinfo : EIATTR_MERCURY_ISA_VERSION
	.align		4
.L_28:
        /*002c*/ 	.byte	0x03, 0x5f
        /*002e*/ 	.short	0x0101


	//----- nvinfo : EIATTR_INT_WARP_WIDE_INSTR_OFFSETS
	.align		4
        /*0030*/ 	.byte	0x04, 0x31
        /*0032*/ 	.short	(.L_30 - .L_29)


	//   ....[0]....
.L_29:
        /*0034*/ 	.word	0x000008c0


	//   ....[1]....
        /*0038*/ 	.word	0x000008d0


	//   ....[2]....
        /*003c*/ 	.word	0x00000950


	//----- nvinfo : EIATTR_COOP_GROUP_MASK_REGIDS
	.align		4
.L_30:
        /*0040*/ 	.byte	0x04, 0x29
        /*0042*/ 	.short	(.L_32 - .L_31)


	//   ....[0]....
.L_31:
        /*0044*/ 	.word	0xffffffff


	//   ....[1]....
        /*0048*/ 	.word	0xffffffff


	//   ....[2]....
        /*004c*/ 	.word	0xffffffff


	//   ....[3]....
        /*0050*/ 	.word	0xffffffff


	//   ....[4]....
        /*0054*/ 	.word	0xffffffff


	//   ....[5]....
        /*0058*/ 	.word	0xffffffff


	//----- nvinfo : EIATTR_COOP_GROUP_INSTR_OFFSETS
	.align		4
.L_32:
        /*005c*/ 	.byte	0x04, 0x28
        /*005e*/ 	.short	(.L_34 - .L_33)


	//   ....[0]....
.L_33:
        /*0060*/ 	.word	0x00000070


	//   ....[1]....
        /*0064*/ 	.word	0x00000080


	//   ....[2]....
        /*0068*/ 	.word	0x00000440


	//   ....[3]....
        /*006c*/ 	.word	0x000005d0


	//   ....[4]....
        /*0070*/ 	.word	0x00000780


	//   ....[5]....
        /*0074*/ 	.word	0x00001480


	//----- nvinfo : EIATTR_REG_RECONFIG
	.align		4
.L_34:
        /*0078*/ 	.byte	0x01, 0x54
	.zero		2


	//----- nvinfo : EIATTR_SYSCALL_OFFSETS
	.align		4
        /*007c*/ 	.byte	0x04, 0x46
        /*007e*/ 	.short	(.L_36 - .L_35)


	//   ....[0]....
.L_35:
        /*0080*/ 	.word	0x00001650


	//   ....[1]....
        /*0084*/ 	.word	0x00002340


	//   ....[2]....
        /*0088*/ 	.word	0x00002430


	//----- nvinfo : EIATTR_MBARRIER_INSTR_OFFSETS
	.align		4
.L_36:
        /*008c*/ 	.byte	0x04, 0x39
        /*008e*/ 	.short	(.L_38 - .L_37)


	//   ....[0]....
.L_37:
        /*0090*/ 	.word	0x00000540
        /*0094*/ 	.word	0x000000ff
        /*0098*/ 	.word	0x00000000
        /*009c*/ 	.short	0x0100
        /*009e*/ 	.byte	0x08
	.zero		1


	//   ....[1]....
        /*00a0*/ 	.word	0x00000550
        /*00a4*/ 	.word	0x000000ff
        /*00a8*/ 	.word	0x00000020
        /*00ac*/ 	.short	0x0100
        /*00ae*/ 	.byte	0x08
	.zero		1


	//   ....[2]....
        /*00b0*/ 	.word	0x00000560
        /*00b4*/ 	.word	0x000000ff
        /*00b8*/ 	.word	0x00000008
        /*00bc*/ 	.short	0x0100
        /*00be*/ 	.byte	0x08
	.zero		1


	//   ....[3]....
        /*00c0*/ 	.word	0x00000570
        /*00c4*/ 	.word	0x000000ff
        /*00c8*/ 	.word	0x00000028
        /*00cc*/ 	.short	0x0100
        /*00ce*/ 	.byte	0x08
	.zero		1


	//   ....[4]....
        /*00d0*/ 	.word	0x00000580
        /*00d4*/ 	.word	0x000000ff
        /*00d8*/ 	.word	0x00000010
        /*00dc*/ 	.short	0x0100
        /*00de*/ 	.byte	0x08
	.zero		1


	//   ....[5]....
        /*00e0*/ 	.word	0x00000590
        /*00e4*/ 	.word	0x000000ff
        /*00e8*/ 	.word	0x00000030
        /*00ec*/ 	.short	0x0100
        /*00ee*/ 	.byte	0x08
	.zero		1


	//   ....[6]....
        /*00f0*/ 	.word	0x000005a0
        /*00f4*/ 	.word	0x000000ff
        /*00f8*/ 	.word	0x00000018
        /*00fc*/ 	.short	0x0100
        /*00fe*/ 	.byte	0x08
	.zero		1


	//   ....[7]....
        /*0100*/ 	.word	0x000005b0
        /*0104*/ 	.word	0x000000ff
        /*0108*/ 	.word	0x00000038
        /*010c*/ 	.short	0x0100
        /*010e*/ 	.byte	0x08
	.zero		1


	//   ....[8]....
        /*0110*/ 	.word	0x000006f0
        /*0114*/ 	.word	0x000000ff
        /*0118*/ 	.word	0x00000040
        /*011c*/ 	.short	0x0100
        /*011e*/ 	.byte	0x08
	.zero		1


	//   ....[9]....
        /*0120*/ 	.word	0x00000700
        /*0124*/ 	.word	0x000000ff
        /*0128*/ 	.word	0x00000060
        /*012c*/ 	.short	0x0100
        /*012e*/ 	.byte	0x08
	.zero		1


	//   ....[10]....
        /*0130*/ 	.word	0x00000710
        /*0134*/ 	.word	0x000000ff
        /*0138*/ 	.word	0x00000048
        /*013c*/ 	.short	0x0100
        /*013e*/ 	.byte	0x08
	.zero		1


	//   ....[11]....
        /*0140*/ 	.word	0x00000720
        /*0144*/ 	.word	0x000000ff
        /*0148*/ 	.word	0x00000068
        /*014c*/ 	.short	0x0100
        /*014e*/ 	.byte	0x08
	.zero		1


	//   ....[12]....
        /*0150*/ 	.word	0x00000730
        /*0154*/ 	.word	0x000000ff
        /*0158*/ 	.word	0x00000050
        /*015c*/ 	.short	0x0100
        /*015e*/ 	.byte	0x08
	.zero		1


	//   ....[13]....
        /*0160*/ 	.word	0x00000740
        /*0164*/ 	.word	0x000000ff
        /*0168*/ 	.word	0x00000070
        /*016c*/ 	.short	0x0100
        /*016e*/ 	.byte	0x08
	.zero		1


	//   ....[14]....
        /*0170*/ 	.word	0x00000750
        /*0174*/ 	.word	0x000000ff
        /*0178*/ 	.word	0x00000058
        /*017c*/ 	.short	0x0100
        /*017e*/ 	.byte	0x08
	.zero		1


	//   ....[15]....
        /*0180*/ 	.word	0x00000760
        /*0184*/ 	.word	0x000000ff
        /*0188*/ 	.word	0x00000078
        /*018c*/ 	.short	0x0100
        /*018e*/ 	.byte	0x08
	.zero		1


	//   ....[16]....
        /*0190*/ 	.word	0x000009f0
        /*0194*/ 	.word	0x000000ff
        /*0198*/ 	.word	0x00000080
        /*019c*/ 	.short	0x0100
        /*019e*/ 	.byte	0x08
	.zero		1


	//   ....[17]....
        /*01a0*/ 	.word	0x00000a50
        /*01a4*/ 	.word	0x000000ff
        /*01a8*/ 	.word	0x00000088
        /*01ac*/ 	.short	0x0100
        /*01ae*/ 	.byte	0x08
	.zero		1


	//   ....[18]....
        /*01b0*/ 	.word	0x000016c0
        /*01b4*/ 	.word	0x00000003
        /*01b8*/ 	.word	0x00000000
        /*01bc*/ 	.short	0x010a
        /*01be*/ 	.byte	0x3f
	.zero		1


	//   ....[19]....
        /*01c0*/ 	.word	0x00001700
        /*01c4*/ 	.word	0x00000003
        /*01c8*/ 	.word	0x00000000
        /*01cc*/ 	.short	0x010a
        /*01ce*/ 	.byte	0x3f
	.zero		1


	//   ....[20]....
        /*01d0*/ 	.word	0x00001bd0
        /*01d4*/ 	.word	0x000000ff
        /*01d8*/ 	.word	0x00000000
        /*01dc*/ 	.short	0x010a
        /*01de*/ 	.byte	0x04
	.zero		1


	//   ....[21]....
        /*01e0*/ 	.word	0x00001c10
        /*01e4*/ 	.word	0x000000ff
        /*01e8*/ 	.word	0x00000000
        /*01ec*/ 	.short	0x010a
        /*01ee*/ 	.byte	0x04
	.zero		1


	//   ....[22]....
        /*01f0*/ 	.word	0x00001ff0
        /*01f4*/ 	.word	0x000000ff
        /*01f8*/ 	.word	0x00000000
        /*01fc*/ 	.short	0x0101
        /*01fe*/ 	.byte	0x04
	.zero		1


	//   ....[23]....
        /*0200*/ 	.word	0x000021a0
        /*0204*/ 	.word	0x000000ff
        /*0208*/ 	.word	0x00000000
        /*020c*/ 	.short	0x0101
        /*020e*/ 	.byte	0x04
	.zero		1


	//   ....[24]....
        /*0210*/ 	.word	0x00002910
        /*0214*/ 	.word	0x000000ff
        /*0218*/ 	.word	0x00000040
        /*021c*/ 	.short	0x010a
        /*021e*/ 	.byte	0x33
	.zero		1


	//   ....[25]....
        /*0220*/ 	.word	0x00004ba0
        /*0224*/ 	.word	0x000000ff
        /*0228*/ 	.word	0x00000000
        /*022c*/ 	.short	0x0101
        /*022e*/ 	.byte	0x04
	.zero		1


	//   ....[26]....
        /*0230*/ 	.word	0x00004cc0
        /*0234*/ 	.word	0x0000003d
        /*0238*/ 	.word	0x00000040
        /*023c*/ 	.short	0x010a
        /*023e*/ 	.byte	0x3f
	.zero		1


	//   ....[27]....
        /*0240*/ 	.word	0x00006bc0
        /*0244*/ 	.word	0x000000ff
        /*0248*/ 	.word	0x00000000
        /*024c*/ 	.short	0x0101
        /*024e*/ 	.byte	0x04
	.zero		1


	//   ....[28]....
        /*0250*/ 	.word	0x00006cf0
        /*0254*/ 	.word	0x00000019
        /*0258*/ 	.word	0x00000040
        /*025c*/ 	.short	0x010a
        /*025e*/ 	.byte	0x3f
	.zero		1


	//   ....[29]....
        /*0260*/ 	.word	0x00008c30
        /*0264*/ 	.word	0x000000ff
        /*0268*/ 	.word	0x00000000
        /*026c*/ 	.short	0x0101
        /*026e*/ 	.byte	0x04
	.zero		1


	//   ....[30]....
        /*0270*/ 	.word	0x00008d20
        /*0274*/ 	.word	0x0000001a
        /*0278*/ 	.word	0x00000040
        /*027c*/ 	.short	0x010a
        /*027e*/ 	.byte	0x3f
	.zero		1


	//   ....[31]....
        /*0280*/ 	.word	0x0000ac40
        /*0284*/ 	.word	0x000000ff
        /*0288*/ 	.word	0x00000000
        /*028c*/ 	.short	0x0101
        /*028e*/ 	.byte	0x04
	.zero		1


	//   ....[32]....
        /*0290*/ 	.word	0x0000b560
        /*0294*/ 	.word	0x000000ff
        /*0298*/ 	.word	0x00000000
        /*029c*/ 	.short	0x0101
        /*029e*/ 	.byte	0x04
	.zero		1


	//   ....[33]....
        /*02a0*/ 	.word	0x0000bc40
        /*02a4*/ 	.word	0x000000ff
        /*02a8*/ 	.word	0x00000088
        /*02ac*/ 	.short	0x010a
        /*02ae*/ 	.byte	0x04
	.zero		1


	//   ....[34]....
        /*02b0*/ 	.word	0x0000c050
        /*02b4*/ 	.word	0x000000ff
        /*02b8*/ 	.word	0x00000060
        /*02bc*/ 	.short	0x010a
        /*02be*/ 	.byte	0x05
	.zero		1


	//   ....[35]....
        /*02c0*/ 	.word	0x0000c140
        /*02c4*/ 	.word	0x000000ff
        /*02c8*/ 	.word	0x00000040
        /*02cc*/ 	.short	0x010b
        /*02ce*/ 	.byte	0x05
	.zero		1


	//   ....[36]....
        /*02d0*/ 	.word	0x0000c1a0
        /*02d4*/ 	.word	0x000000ff
        /*02d8*/ 	.word	0x00000000
        /*02dc*/ 	.short	0x0101
        /*02de*/ 	.byte	0x04
	.zero		1


	//   ....[37]....
        /*02e0*/ 	.word	0x0000c1d0
        /*02e4*/ 	.word	0x000000ff
        /*02e8*/ 	.word	0x00000068
        /*02ec*/ 	.short	0x010a
        /*02ee*/ 	.byte	0x05
	.zero		1


	//   ....[38]....
        /*02f0*/ 	.word	0x0000c2e0
        /*02f4*/ 	.word	0x000000ff
        /*02f8*/ 	.word	0x00000048
        /*02fc*/ 	.short	0x010b
        /*02fe*/ 	.byte	0x05
	.zero		1


	//   ....[39]....
        /*0300*/ 	.word	0x0000c350
        /*0304*/ 	.word	0x000000ff
        /*0308*/ 	.word	0x00000000
        /*030c*/ 	.short	0x0101
        /*030e*/ 	.byte	0x04
	.zero		1


	//   ....[40]....
        /*0310*/ 	.word	0x0000c380
        /*0314*/ 	.word	0x000000ff
        /*0318*/ 	.word	0x00000070
        /*031c*/ 	.short	0x010a
        /*031e*/ 	.byte	0x05
	.zero		1


	//   ....[41]....
        /*0320*/ 	.word	0x0000c480
        /*0324*/ 	.word	0x000000ff
        /*0328*/ 	.word	0x00000050
        /*032c*/ 	.short	0x010b
        /*032e*/ 	.byte	0x05
	.zero		1


	//   ....[42]....
        /*0330*/ 	.word	0x0000c4e0
        /*0334*/ 	.word	0x000000ff
        /*0338*/ 	.word	0x00000000
        /*033c*/ 	.short	0x0101
        /*033e*/ 	.byte	0x04
	.zero		1


	//   ....[43]....
        /*0340*/ 	.word	0x0000c510
        /*0344*/ 	.word	0x000000ff
        /*0348*/ 	.word	0x00000078
        /*034c*/ 	.short	0x010a
        /*034e*/ 	.byte	0x05
	.zero		1


	//   ....[44]....
        /*0350*/ 	.word	0x0000c610
        /*0354*/ 	.word	0x000000ff
        /*0358*/ 	.word	0x00000058
        /*035c*/ 	.short	0x010b
        /*035e*/ 	.byte	0x05
	.zero		1


	//   ....[45]....
        /*0360*/ 	.word	0x0000c700
        /*0364*/ 	.word	0x000000ff
        /*0368*/ 	.word	0x00000000
        /*036c*/ 	.short	0x0101
        /*036e*/ 	.byte	0x04
	.zero		1


	//   ....[46]....
        /*0370*/ 	.word	0x0000cd40
        /*0374*/ 	.word	0x00000003
        /*0378*/ 	.word	0x00000060
        /*037c*/ 	.short	0x010a
        /*037e*/ 	.byte	0x3f
	.zero		1


	//   ....[47]....
        /*0380*/ 	.word	0x0000cd80
        /*0384*/ 	.word	0x00000003
        /*0388*/ 	.word	0x00000068
        /*038c*/ 	.short	0x010a
        /*038e*/ 	.byte	0x3f
	.zero		1


	//   ....[48]....
        /*0390*/ 	.word	0x0000cdc0
        /*0394*/ 	.word	0x00000003
        /*0398*/ 	.word	0x00000070
        /*039c*/ 	.short	0x010a
        /*039e*/ 	.byte	0x3f
	.zero		1


	//   ....[49]....
        /*03a0*/ 	.word	0x0000ce10
        /*03a4*/ 	.word	0x00000003
        /*03a8*/ 	.word	0x00000078
        /*03ac*/ 	.short	0x010a
        /*03ae*/ 	.byte	0x3f
	.zero		1


	//   ....[50]....
        /*03b0*/ 	.word	0x0000d140
        /*03b4*/ 	.word	0x0000000f
        /*03b8*/ 	.word	0x00000020
        /*03bc*/ 	.short	0x010a
        /*03be*/ 	.byte	0x3f
	.zero		1


	//   ....[51]....
        /*03c0*/ 	.word	0x0000d500
        /*03c4*/ 	.word	0x00000005
        /*03c8*/ 	.word	0x00000088
        /*03cc*/ 	.short	0x0101
        /*03ce*/ 	.byte	0x3f
	.zero		1


	//   ....[52]....
        /*03d0*/ 	.word	0x0000dc10
        /*03d4*/ 	.word	0x00000007
        /*03d8*/ 	.word	0x00000000
        /*03dc*/ 	.short	0x010a
        /*03de*/ 	.byte	0x3f
	.zero		1


	//   ....[53]....
        /*03e0*/ 	.word	0x0000dc90
        /*03e4*/ 	.word	0x00000006
        /*03e8*/ 	.word	0x00000000
        /*03ec*/ 	.short	0x010a
        /*03ee*/ 	.byte	0x3f
	.zero		1


	//   ....[54]....
        /*03f0*/ 	.word	0x0000dd20
        /*03f4*/ 	.word	0x00000007
        /*03f8*/ 	.word	0x00000000
        /*03fc*/ 	.short	0x010a
        /*03fe*/ 	.byte	0x3f
	.zero		1


	//   ....[55]....
        /*0400*/ 	.word	0x0000ddb0
        /*0404*/ 	.word	0x00000005
        /*0408*/ 	.word	0x00000000
        /*040c*/ 	.short	0x010a
        /*040e*/ 	.byte	0x3f
	.zero		1


	//   ....[56]....
        /*0410*/ 	.word	0x0000de10
        /*0414*/ 	.word	0x00000003
        /*0418*/ 	.word	0x00000000
        /*041c*/ 	.short	0x010a
        /*041e*/ 	.byte	0x3f
	.zero		1


	//   ....[57]....
        /*0420*/ 	.word	0x0000de70
        /*0424*/ 	.word	0x00000004
        /*0428*/ 	.word	0x00000000
        /*042c*/ 	.short	0x010a
        /*042e*/ 	.byte	0x3f
	.zero		1


	//   ....[58]....
        /*0430*/ 	.word	0x0000ded0
        /*0434*/ 	.word	0x00000003
        /*0438*/ 	.word	0x00000040
        /*043c*/ 	.short	0x010a
        /*043e*/ 	.byte	0x3f
	.zero		1


	//   ....[59]....
        /*0440*/ 	.word	0x0000df20
        /*0444*/ 	.word	0x0000003d
        /*0448*/ 	.word	0x00000040
        /*044c*/ 	.short	0x010a
        /*044e*/ 	.byte	0x3f
	.zero		1


	//   ....[60]....
        /*0450*/ 	.word	0x0000df70
        /*0454*/ 	.word	0x00000019
        /*0458*/ 	.word	0x00000040
        /*045c*/ 	.short	0x010a
        /*045e*/ 	.byte	0x3f
	.zero		1


	//   ....[61]....
        /*0460*/ 	.word	0x0000dfc0
        /*0464*/ 	.word	0x0000001a
        /*0468*/ 	.word	0x00000040
        /*046c*/ 	.short	0x010a
        /*046e*/ 	.byte	0x3f
	.zero		1


	//   ....[62]....
        /*0470*/ 	.word	0x0000e020
        /*0474*/ 	.word	0x00000003
        /*0478*/ 	.word	0x00000088
        /*047c*/ 	.short	0x010a
        /*047e*/ 	.byte	0x3f
	.zero		1


	//   ....[63]....
        /*0480*/ 	.word	0x0000e080
        /*0484*/ 	.word	0x00000005
        /*0488*/ 	.word	0x00000060
        /*048c*/ 	.short	0x010a
        /*048e*/ 	.byte	0x3f
	.zero		1


	//   ....[64]....
        /*0490*/ 	.word	0x0000e0e0
        /*0494*/ 	.word	0x00000005
        /*0498*/ 	.word	0x00000068
        /*049c*/ 	.short	0x010a
        /*049e*/ 	.byte	0x3f
	.zero		1


	//   ....[65]....
        /*04a0*/ 	.word	0x0000e140
        /*04a4*/ 	.word	0x00000005
        /*04a8*/ 	.word	0x00000070
        /*04ac*/ 	.short	0x010a
        /*04ae*/ 	.byte	0x3f
	.zero		1


	//   ....[66]....
        /*04b0*/ 	.word	0x0000e1a0
        /*04b4*/ 	.word	0x00000005
        /*04b8*/ 	.word	0x00000078
        /*04bc*/ 	.short	0x010a
        /*04be*/ 	.byte	0x3f
	.zero		1


	//   ....[67]....
        /*04c0*/ 	.word	0x0000e1f0
        /*04c4*/ 	.word	0x00000003
        /*04c8*/ 	.word	0x00000060
        /*04cc*/ 	.short	0x010a
        /*04ce*/ 	.byte	0x3f
	.zero		1


	//   ....[68]....
        /*04d0*/ 	.word	0x0000e240
        /*04d4*/ 	.word	0x00000003
        /*04d8*/ 	.word	0x00000068
        /*04dc*/ 	.short	0x010a
        /*04de*/ 	.byte	0x3f
	.zero		1


	//   ....[69]....
        /*04e0*/ 	.word	0x0000e290
        /*04e4*/ 	.word	0x00000003
        /*04e8*/ 	.word	0x00000070
        /*04ec*/ 	.short	0x010a
        /*04ee*/ 	.byte	0x3f
	.zero		1


	//   ....[70]....
        /*04f0*/ 	.word	0x0000e360
        /*04f4*/ 	.word	0x0000000f
        /*04f8*/ 	.word	0x00000020
        /*04fc*/ 	.short	0x010a
        /*04fe*/ 	.byte	0x3f
	.zero		1


	//   ....[71]....
        /*0500*/ 	.word	0x0000e430
        /*0504*/ 	.word	0x00000007
        /*0508*/ 	.word	0x00000000
        /*050c*/ 	.short	0x010a
        /*050e*/ 	.byte	0x3f
	.zero		1


	//   ....[72]....
        /*0510*/ 	.word	0x0000e480
        /*0514*/ 	.word	0x00000006
        /*0518*/ 	.word	0x00000000
        /*051c*/ 	.short	0x010a
        /*051e*/ 	.byte	0x3f
	.zero		1


	//   ....[73]....
        /*0520*/ 	.word	0x0000e4d0
        /*0524*/ 	.word	0x00000007
        /*0528*/ 	.word	0x00000000
        /*052c*/ 	.short	0x010a
        /*052e*/ 	.byte	0x3f
	.zero		1


	//----- nvinfo : EIATTR_NUM_MBARRIERS
	.align		4
.L_38:
        /*0530*/ 	.byte	0x03, 0x38
        /*0532*/ 	.short	0x0012


	//----- nvinfo : EIATTR_EXIT_INSTR_OFFSETS
	.align		4
        /*0534*/ 	.byte	0x04, 0x1c
        /*0536*/ 	.short	(.L_40 - .L_39)


	//   ....[0]....
.L_39:
        /*0538*/ 	.word	0x0000de00


	//----- nvinfo : EIATTR_MAX_THREADS
	.align		4
.L_40:
        /*053c*/ 	.byte	0x04, 0x05
        /*053e*/ 	.short	(.L_42 - .L_41)
.L_41:
        /*0540*/ 	.word	0x00000180
        /*0544*/ 	.word	0x00000001
        /*0548*/ 	.word	0x00000001


	//----- nvinfo : EIATTR_CRS_STACK_SIZE
	.align		4
.L_42:
        /*054c*/ 	.byte	0x04, 0x1e
        /*054e*/ 	.short	(.L_44 - .L_43)
.L_43:
        /*0550*/ 	.word	0x00000000


	//----- nvinfo : EIATTR_CBANK_PARAM_SIZE
	.align		4
.L_44:
        /*0554*/ 	.byte	0x03, 0x19
        /*0556*/ 	.short	0x0770


	//----- nvinfo : EIATTR_PARAM_CBANK
	.align		4
        /*0558*/ 	.byte	0x04, 0x0a
        /*055a*/ 	.short	(.L_46 - .L_45)
	.align		4
.L_45:
        /*055c*/ 	.word	index@(.nv.constant0._ZN7cutlass13device_kernelINS_4gemm6kernel13GemmUniversalIN4cute5tupleIJiiiiEEENS1_10collective13CollectiveMmaINS1_34MainloopSm90TmaGmmaWarpSpecializedILi4ENS5_IJNS4_1CILi1EEESB_SB_EEENS1_35KernelTmaWarpSpecializedCooperativeEEENS5_IJNSA_ILi256EEENSA_ILi64EEESG_EEENS_6half_tENS5_IJlSB_lEEESI_SJ_NS4_8TiledMMAINS4_8MMA_AtomIJNS4_4SM904GMMA25MMA_64x64x16_F32F16F16_SSILNSN_5MajorE0ELSP_0ELNSN_7ScaleInE1ELSQ_1EEEEEENS4_6LayoutINS5_IJNSA_ILi2EEESB_SB_EEENS5_IJSB_NSA_ILi0EEESW_EEEEENS5_IJNS4_10UnderscoreESZ_SZ_EEEEENS4_13SM90_TMA_LOADENS4_14ComposedLayoutINS4_7SwizzleILi3ELi4ELi3EEENS4_18smem_ptr_flag_bitsILi16EEENST_INS5_IJNSA_ILi8EEESG_EEENS5_IJSG_SB_EEEEEEEvNS4_8identityES12_S1C_vS1D_EENS_8epilogue10collective18CollectiveEpilogueINS1F_22Sm90TmaWarpSpecializedILi4ELi2ELi16ELb1ELb0EEEJSH_NS5_IJNSA_ILi128EEENSA_ILi32EEEEEESI_SJ_SI_SJ_NS1F_6fusion15FusionCallbacksIS1J_NS1N_13LinCombEltActINS1F_6thread4GELUESI_fSI_fLNS_15FloatRoundStyleE2EEESH_S1M_JEEES12_NS13_INS14_ILi2ELi4ELi3EEES17_NST_INS5_IJS18_S1L_EEENS5_IJS1L_SB_EEEEEEENS4_17SM75_U32x4_LDSM_NENS4_14SM90_TMA_STOREES1Z_NS4_17SM90_U32x4_STSM_NENS4_9Copy_AtomIJS22_SI_EEEvEEEvvEEEEvNT_6ParamsE)
        /*0560*/ 	.short	0x0210
        /*0562*/ 	.short	0x0770


	//----- nvinfo : EIATTR_SW_WAR
	.align		4
.L_46:
        /*0564*/ 	.byte	0x04, 0x36
        /*0566*/ 	.short	(.L_48 - .L_47)
.L_47:
        /*0568*/ 	.word	0x00000008
.L_48:


//--------------------- .nv.callgraph             --------------------------
	.section	.nv.callgraph,"",@"SHT_CUDA_CALLGRAPH"
	.align	4
	.sectionentsize	8
	.align		4
        /*0000*/ 	.word	0x00000000
	.align		4
        /*0004*/ 	.word	0xffffffff
	.align		4
        /*0008*/ 	.word	index@(_ZN7cutlass13device_kernelINS_4gemm6kernel13GemmUniversalIN4cute5tupleIJiiiiEEENS1_10collective13CollectiveMmaINS1_34MainloopSm90TmaGmmaWarpSpecializedILi4ENS5_IJNS4_1CILi1EEESB_SB_EEENS1_35KernelTmaWarpSpecializedCooperativeEEENS5_IJNSA_ILi256EEENSA_ILi64EEESG_EEENS_6half_tENS5_IJlSB_lEEESI_SJ_NS4_8TiledMMAINS4_8MMA_AtomIJNS4_4SM904GMMA25MMA_64x64x16_F32F16F16_SSILNSN_5MajorE0ELSP_0ELNSN_7ScaleInE1ELSQ_1EEEEEENS4_6LayoutINS5_IJNSA_ILi2EEESB_SB_EEENS5_IJSB_NSA_ILi0EEESW_EEEEENS5_IJNS4_10UnderscoreESZ_SZ_EEEEENS4_13SM90_TMA_LOADENS4_14ComposedLayoutINS4_7SwizzleILi3ELi4ELi3EEENS4_18smem_ptr_flag_bitsILi16EEENST_INS5_IJNSA_ILi8EEESG_EEENS5_IJSG_SB_EEEEEEEvNS4_8identityES12_S1C_vS1D_EENS_8epilogue10collective18CollectiveEpilogueINS1F_22Sm90TmaWarpSpecializedILi4ELi2ELi16ELb1ELb0EEEJSH_NS5_IJNSA_ILi128EEENSA_ILi32EEEEEESI_SJ_SI_SJ_NS1F_6fusion15FusionCallbacksIS1J_NS1N_13LinCombEltActINS1F_6thread4GELUESI_fSI_fLNS_15FloatRoundStyleE2EEESH_S1M_JEEES12_NS13_INS14_ILi2ELi4ELi3EEES17_NST_INS5_IJS18_S1L_EEENS5_IJS1L_SB_EEEEEEENS4_17SM75_U32x4_LDSM_NENS4_14SM90_TMA_STOREES1Z_NS4_17SM90_U32x4_STSM_NENS4_9Copy_AtomIJS22_SI_EEEvEEEvvEEEEvNT_6ParamsE)
	.align		4
        /*000c*/ 	.word	index@(__assertfail)
	.align		4
        /*0010*/ 	.word	0x00000000
	.align		4
        /*0014*/ 	.word	0xfffffffe
	.align		4
        /*0018*/ 	.word	0x00000000
	.align		4
        /*001c*/ 	.word	0xfffffffd
	.align		4
        /*0020*/ 	.word	0x00000000
	.align		4
        /*0024*/ 	.word	0xfffffffc


//--------------------- .nv.constant4             --------------------------
	.section	.nv.constant4,"a",@progbits
	.align	8
	.align		8
.nv.constant4:
        /*0000*/ 	.dword	__assertfail
	.align		8
        /*0008*/ 	.dword	__unnamed_1
	.align		8
        /*0010*/ 	.dword	__unnamed_2
	.align		8
        /*0018*/ 	.dword	_ZN39_INTERNAL_421fa9ed_4_k_cu_6db04c95_38894cuda3std3__45__cpo5beginE
	.align		8
        /*0020*/ 	.dword	_ZN39_INTERNAL_421fa9ed_4_k_cu_6db04c95_38894cuda3std3__45__cpo3endE
	.align		8
        /*0028*/ 	.dword	_ZN39_INTERNAL_421fa9ed_4_k_cu_6db04c95_38894cuda3std3__45__cpo6cbeginE
	.align		8
        /*0030*/ 	.dword	_ZN39_INTERNAL_421fa9ed_4_k_cu_6db04c95_38894cuda3std3__45__cpo4cendE
	.align		8
        /*0038*/ 	.dword	_ZN39_INTERNAL_421fa9ed_4_k_cu_6db04c95_38894cuda3std3__441_GLOBAL__N__421fa9ed_4_k_cu_6db04c95_38896ignoreE
	.align		8
        /*0040*/ 	.dword	_ZN39_INTERNAL_421fa9ed_4_k_cu_6db04c95_38894cuda3std3__419piecewise_constructE
	.align		8
        /*0048*/ 	.dword	_ZN39_INTERNAL_421fa9ed_4_k_cu_6db04c95_38894cuda3std3__48in_placeE
	.align		8
        /*0050*/ 	.dword	_ZN39_INTERNAL_421fa9ed_4_k_cu_6db04c95_38894cuda3std6ranges3__45__cpo4swapE
	.align		8
        /*0058*/ 	.dword	_ZN39_INTERNAL_421fa9ed_4_k_cu_6db04c95_38894cuda3std6ranges3__45__cpo9iter_moveE
	.align		8
        /*0060*/ 	.dword	_ZN39_INTERNAL_421fa9ed_4_k_cu_6db04c95_38894cute7productE
	.align		8
        /*0068*/ 	.dword	_ZN39_INTERNAL_421fa9ed_4_k_cu_6db04c95_38894cute1_E
	.align		8
        /*0070*/ 	.dword	$str$22
	.align		8
        /*0078*/ 	.dword	$str$23
	.align		8
        /*0080*/ 	.dword	$str$26
	.align		8
        /*0088*/ 	.dword	$str$27


//--------------------- .text._ZN7cutlass13device_kernelINS_4gemm6kernel13GemmUniversalIN4cute5tupleIJiiiiEEENS1_10collective13CollectiveMmaINS1_34MainloopSm90TmaGmmaWarpSpecializedILi4ENS5_IJNS4_1CILi1EEESB_SB_EEENS1_35KernelTmaWarpSpecializedCooperativeEEENS5_IJNSA_ILi256EEENSA_ILi64EEESG_EEENS_6half_tENS5_IJlSB_lEEESI_SJ_NS4_8TiledMMAINS4_8MMA_AtomIJNS4_4SM904GMMA25MMA_64x64x16_F32F16F16_SSILNSN_5MajorE0ELSP_0ELNSN_7ScaleInE1ELSQ_1EEEEEENS4_6LayoutINS5_IJNSA_ILi2EEESB_SB_EEENS5_IJSB_NSA_ILi0EEESW_EEEEENS5_IJNS4_10UnderscoreESZ_SZ_EEEEENS4_13SM90_TMA_LOADENS4_14ComposedLayoutINS4_7SwizzleILi3ELi4ELi3EEENS4_18smem_ptr_flag_bitsILi16EEENST_INS5_IJNSA_ILi8EEESG_EEENS5_IJSG_SB_EEEEEEEvNS4_8identityES12_S1C_vS1D_EENS_8epilogue10collective18CollectiveEpilogueINS1F_22Sm90TmaWarpSpecializedILi4ELi2ELi16ELb1ELb0EEEJSH_NS5_IJNSA_ILi128EEENSA_ILi32EEEEEESI_SJ_SI_SJ_NS1F_6fusion15FusionCallbacksIS1J_NS1N_13LinCombEltActINS1F_6thread4GELUESI_fSI_fLNS_15FloatRoundStyleE2EEESH_S1M_JEEES12_NS13_INS14_ILi2ELi4ELi3EEES17_NST_INS5_IJS18_S1L_EEENS5_IJS1L_SB_EEEEEEENS4_17SM75_U32x4_LDSM_NENS4_14SM90_TMA_STOREES1Z_NS4_17SM90_U32x4_STSM_NENS4_9Copy_AtomIJS22_SI_EEEvEEEvvEEEEvNT_6ParamsE --------------------------
	.section	.text._ZN7cutlass13device_kernelINS_4gemm6kernel13GemmUniversalIN4cute5tupleIJiiiiEEENS1_10collective13CollectiveMmaINS1_34MainloopSm90TmaGmmaWarpSpecializedILi4ENS5_IJNS4_1CILi1EEESB_SB_EEENS1_35KernelTmaWarpSpecializedCooperativeEEENS5_IJNSA_ILi256EEENSA_ILi64EEESG_EEENS_6half_tENS5_IJlSB_lEEESI_SJ_NS4_8TiledMMAINS4_8MMA_AtomIJNS4_4SM904GMMA25MMA_64x64x16_F32F16F16_SSILNSN_5MajorE0ELSP_0ELNSN_7ScaleInE1ELSQ_1EEEEEENS4_6LayoutINS5_IJNSA_ILi2EEESB_SB_EEENS5_IJSB_NSA_ILi0EEESW_EEEEENS5_IJNS4_10UnderscoreESZ_SZ_EEEEENS4_13SM90_TMA_LOADENS4_14ComposedLayoutINS4_7SwizzleILi3ELi4ELi3EEENS4_18smem_ptr_flag_bitsILi16EEENST_INS5_IJNSA_ILi8EEESG_EEENS5_IJSG_SB_EEEEEEEvNS4_8identityES12_S1C_vS1D_EENS_8epilogue10collective18CollectiveEpilogueINS1F_22Sm90TmaWarpSpecializedILi4ELi2ELi16ELb1ELb0EEEJSH_NS5_IJNSA_ILi128EEENSA_ILi32EEEEEESI_SJ_SI_SJ_NS1F_6fusion15FusionCallbacksIS1J_NS1N_13LinCombEltActINS1F_6thread4GELUESI_fSI_fLNS_15FloatRoundStyleE2EEESH_S1M_JEEES12_NS13_INS14_ILi2ELi4ELi3EEES17_NST_INS5_IJS18_S1L_EEENS5_IJS1L_SB_EEEEEEENS4_17SM75_U32x4_LDSM_NENS4_14SM90_TMA_STOREES1Z_NS4_17SM90_U32x4_STSM_NENS4_9Copy_AtomIJS22_SI_EEEvEEEvvEEEEvNT_6ParamsE,"ax",@progbits
	.align	128
.text._ZN7cutlass13device_kernelINS_4gemm6kernel13GemmUniversalIN4cute5tupleIJiiiiEEENS1_10collective13CollectiveMmaINS1_34MainloopSm90TmaGmmaWarpSpecializedILi4ENS5_IJNS4_1CILi1EEESB_SB_EEENS1_35KernelTmaWarpSpecializedCooperativeEEENS5_IJNSA_ILi256EEENSA_ILi64EEESG_EEENS_6half_tENS5_IJlSB_lEEESI_SJ_NS4_8TiledMMAINS4_8MMA_AtomIJNS4_4SM904GMMA25MMA_64x64x16_F32F16F16_SSILNSN_5MajorE0ELSP_0ELNSN_7ScaleInE1ELSQ_1EEEEEENS4_6LayoutINS5_IJNSA_ILi2EEESB_SB_EEENS5_IJSB_NSA_ILi0EEESW_EEEEENS5_IJNS4_10UnderscoreESZ_SZ_EEEEENS4_13SM90_TMA_LOADENS4_14ComposedLayoutINS4_7SwizzleILi3ELi4ELi3EEENS4_18smem_ptr_flag_bitsILi16EEENST_INS5_IJNSA_ILi8EEESG_EEENS5_IJSG_SB_EEEEEEEvNS4_8identityES12_S1C_vS1D_EENS_8epilogue10collective18CollectiveEpilogueINS1F_22Sm90TmaWarpSpecializedILi4ELi2ELi16ELb1ELb0EEEJSH_NS5_IJNSA_ILi128EEENSA_ILi32EEEEEESI_SJ_SI_SJ_NS1F_6fusion15FusionCallbacksIS1J_NS1N_13LinCombEltActINS1F_6thread4GELUESI_fSI_fLNS_15FloatRoundStyleE2EEESH_S1M_JEEES12_NS13_INS14_ILi2ELi4ELi3EEES17_NST_INS5_IJS18_S1L_EEENS5_IJS1L_SB_EEEEEEENS4_17SM75_U32x4_LDSM_NENS4_14SM90_TMA_STOREES1Z_NS4_17SM90_U32x4_STSM_NENS4_9Copy_AtomIJS22_SI_EEEvEEEvvEEEEvNT_6ParamsE:
        .type           _ZN7cutlass13device_kernelINS_4gemm6kernel13GemmUniversalIN4cute5tupleIJiiiiEEENS1_10collective13CollectiveMmaINS1_34MainloopSm90TmaGmmaWarpSpecializedILi4ENS5_IJNS4_1CILi1EEESB_SB_EEENS1_35KernelTmaWarpSpecializedCooperativeEEENS5_IJNSA_ILi256EEENSA_ILi64EEESG_EEENS_6half_tENS5_IJlSB_lEEESI_SJ_NS4_8TiledMMAINS4_8MMA_AtomIJNS4_4SM904GMMA25MMA_64x64x16_F32F16F16_SSILNSN_5MajorE0ELSP_0ELNSN_7ScaleInE1ELSQ_1EEEEEENS4_6LayoutINS5_IJNSA_ILi2EEESB_SB_EEENS5_IJSB_NSA_ILi0EEESW_EEEEENS5_IJNS4_10UnderscoreESZ_SZ_EEEEENS4_13SM90_TMA_LOADENS4_14ComposedLayoutINS4_7SwizzleILi3ELi4ELi3EEENS4_18smem_ptr_flag_bitsILi16EEENST_INS5_IJNSA_ILi8EEESG_EEENS5_IJSG_SB_EEEEEEEvNS4_8identityES12_S1C_vS1D_EENS_8epilogue10collective18CollectiveEpilogueINS1F_22Sm90TmaWarpSpecializedILi4ELi2ELi16ELb1ELb0EEEJSH_NS5_IJNSA_ILi128EEENSA_ILi32EEEEEESI_SJ_SI_SJ_NS1F_6fusion15FusionCallbacksIS1J_NS1N_13LinCombEltActINS1F_6thread4GELUESI_fSI_fLNS_15FloatRoundStyleE2EEESH_S1M_JEEES12_NS13_INS14_ILi2ELi4ELi3EEES17_NST_INS5_IJS18_S1L_EEENS5_IJS1L_SB_EEEEEEENS4_17SM75_U32x4_LDSM_NENS4_14SM90_TMA_STOREES1Z_NS4_17SM90_U32x4_STSM_NENS4_9Copy_AtomIJS22_SI_EEEvEEEvvEEEEvNT_6ParamsE,@function
        .size           _ZN7cutlass13device_kernelINS_4gemm6kernel13GemmUniversalIN4cute5tupleIJiiiiEEENS1_10collective13CollectiveMmaINS1_34MainloopSm90TmaGmmaWarpSpecializedILi4ENS5_IJNS4_1CILi1EEESB_SB_EEENS1_35KernelTmaWarpSpecializedCooperativeEEENS5_IJNSA_ILi256EEENSA_ILi64EEESG_EEENS_6half_tENS5_IJlSB_lEEESI_SJ_NS4_8TiledMMAINS4_8MMA_AtomIJNS4_4SM904GMMA25MMA_64x64x16_F32F16F16_SSILNSN_5MajorE0ELSP_0ELNSN_7ScaleInE1ELSQ_1EEEEEENS4_6LayoutINS5_IJNSA_ILi2EEESB_SB_EEENS5_IJSB_NSA_ILi0EEESW_EEEEENS5_IJNS4_10UnderscoreESZ_SZ_EEEEENS4_13SM90_TMA_LOADENS4_14ComposedLayoutINS4_7SwizzleILi3ELi4ELi3EEENS4_18smem_ptr_flag_bitsILi16EEENST_INS5_IJNSA_ILi8EEESG_EEENS5_IJSG_SB_EEEEEEEvNS4_8identityES12_S1C_vS1D_EENS_8epilogue10collective18CollectiveEpilogueINS1F_22Sm90TmaWarpSpecializedILi4ELi2ELi16ELb1ELb0EEEJSH_NS5_IJNSA_ILi128EEENSA_ILi32EEEEEESI_SJ_SI_SJ_NS1F_6fusion15FusionCallbacksIS1J_NS1N_13LinCombEltActINS1F_6thread4GELUESI_fSI_fLNS_15FloatRoundStyleE2EEESH_S1M_JEEES12_NS13_INS14_ILi2ELi4ELi3EEES17_NST_INS5_IJS18_S1L_EEENS5_IJS1L_SB_EEEEEEENS4_17SM75_U32x4_LDSM_NENS4_14SM90_TMA_STOREES1Z_NS4_17SM90_U32x4_STSM_NENS4_9Copy_AtomIJS22_SI_EEEvEEEvvEEEEvNT_6ParamsE,(.L_x_186 - _ZN7cutlass13device_kernelINS_4gemm6kernel13GemmUniversalIN4cute5tupleIJiiiiEEENS1_10collective13CollectiveMmaINS1_34MainloopSm90TmaGmmaWarpSpecializedILi4ENS5_IJNS4_1CILi1EEESB_SB_EEENS1_35KernelTmaWarpSpecializedCooperativeEEENS5_IJNSA_ILi256EEENSA_ILi64EEESG_EEENS_6half_tENS5_IJlSB_lEEESI_SJ_NS4_8TiledMMAINS4_8MMA_AtomIJNS4_4SM904GMMA25MMA_64x64x16_F32F16F16_SSILNSN_5MajorE0ELSP_0ELNSN_7ScaleInE1ELSQ_1EEEEEENS4_6LayoutINS5_IJNSA_ILi2EEESB_SB_EEENS5_IJSB_NSA_ILi0EEESW_EEEEENS5_IJNS4_10UnderscoreESZ_SZ_EEEEENS4_13SM90_TMA_LOADENS4_14ComposedLayoutINS4_7SwizzleILi3ELi4ELi3EEENS4_18smem_ptr_flag_bitsILi16EEENST_INS5_IJNSA_ILi8EEESG_EEENS5_IJSG_SB_EEEEEEEvNS4_8identityES12_S1C_vS1D_EENS_8epilogue10collective18CollectiveEpilogueINS1F_22Sm90TmaWarpSpecializedILi4ELi2ELi16ELb1ELb0EEEJSH_NS5_IJNSA_ILi128EEENSA_ILi32EEEEEESI_SJ_SI_SJ_NS1F_6fusion15FusionCallbacksIS1J_NS1N_13LinCombEltActINS1F_6thread4GELUESI_fSI_fLNS_15FloatRoundStyleE2EEESH_S1M_JEEES12_NS13_INS14_ILi2ELi4ELi3EEES17_NST_INS5_IJS18_S1L_EEENS5_IJS1L_SB_EEEEEEENS4_17SM75_U32x4_LDSM_NENS4_14SM90_TMA_STOREES1Z_NS4_17SM90_U32x4_STSM_NENS4_9Copy_AtomIJS22_SI_EEEvEEEvvEEEEvNT_6ParamsE)
        .other          _ZN7cutlass13device_kernelINS_4gemm6kernel13GemmUniversalIN4cute5tupleIJiiiiEEENS1_10collective13CollectiveMmaINS1_34MainloopSm90TmaGmmaWarpSpecializedILi4ENS5_IJNS4_1CILi1EEESB_SB_EEENS1_35KernelTmaWarpSpecializedCooperativeEEENS5_IJNSA_ILi256EEENSA_ILi64EEESG_EEENS_6half_tENS5_IJlSB_lEEESI_SJ_NS4_8TiledMMAINS4_8MMA_AtomIJNS4_4SM904GMMA25MMA_64x64x16_F32F16F16_SSILNSN_5MajorE0ELSP_0ELNSN_7ScaleInE1ELSQ_1EEEEEENS4_6LayoutINS5_IJNSA_ILi2EEESB_SB_EEENS5_IJSB_NSA_ILi0EEESW_EEEEENS5_IJNS4_10UnderscoreESZ_SZ_EEEEENS4_13SM90_TMA_LOADENS4_14ComposedLayoutINS4_7SwizzleILi3ELi4ELi3EEENS4_18smem_ptr_flag_bitsILi16EEENST_INS5_IJNSA_ILi8EEESG_EEENS5_IJSG_SB_EEEEEEEvNS4_8identityES12_S1C_vS1D_EENS_8epilogue10collective18CollectiveEpilogueINS1F_22Sm90TmaWarpSpecializedILi4ELi2ELi16ELb1ELb0EEEJSH_NS5_IJNSA_ILi128EEENSA_ILi32EEEEEESI_SJ_SI_SJ_NS1F_6fusion15FusionCallbacksIS1J_NS1N_13LinCombEltActINS1F_6thread4GELUESI_fSI_fLNS_15FloatRoundStyleE2EEESH_S1M_JEEES12_NS13_INS14_ILi2ELi4ELi3EEES17_NST_INS5_IJS18_S1L_EEENS5_IJS1L_SB_EEEEEEENS4_17SM75_U32x4_LDSM_NENS4_14SM90_TMA_STOREES1Z_NS4_17SM90_U32x4_STSM_NENS4_9Copy_AtomIJS22_SI_EEEvEEEvvEEEEvNT_6ParamsE,@"STO_CUDA_ENTRY STV_DEFAULT"
_ZN7cutlass13device_kernelINS_4gemm6kernel13GemmUniversalIN4cute5tupleIJiiiiEEENS1_10collective13CollectiveMmaINS1_34MainloopSm90TmaGmmaWarpSpecializedILi4ENS5_IJNS4_1CILi1EEESB_SB_EEENS1_35KernelTmaWarpSpecializedCooperativeEEENS5_IJNSA_ILi256EEENSA_ILi64EEESG_EEENS_6half_tENS5_IJlSB_lEEESI_SJ_NS4_8TiledMMAINS4_8MMA_AtomIJNS4_4SM904GMMA25MMA_64x64x16_F32F16F16_SSILNSN_5MajorE0ELSP_0ELNSN_7ScaleInE1ELSQ_1EEEEEENS4_6LayoutINS5_IJNSA_ILi2EEESB_SB_EEENS5_IJSB_NSA_ILi0EEESW_EEEEENS5_IJNS4_10UnderscoreESZ_SZ_EEEEENS4_13SM90_TMA_LOADENS4_14ComposedLayoutINS4_7SwizzleILi3ELi4ELi3EEENS4_18smem_ptr_flag_bitsILi16EEENST_INS5_IJNSA_ILi8EEESG_EEENS5_IJSG_SB_EEEEEEEvNS4_8identityES12_S1C_vS1D_EENS_8epilogue10collective18CollectiveEpilogueINS1F_22Sm90TmaWarpSpecializedILi4ELi2ELi16ELb1ELb0EEEJSH_NS5_IJNSA_ILi128EEENSA_ILi32EEEEEESI_SJ_SI_SJ_NS1F_6fusion15FusionCallbacksIS1J_NS1N_13LinCombEltActINS1F_6thread4GELUESI_fSI_fLNS_15FloatRoundStyleE2EEESH_S1M_JEEES12_NS13_INS14_ILi2ELi4ELi3EEES17_NST_INS5_IJS18_S1L_EEENS5_IJS1L_SB_EEEEEEENS4_17SM75_U32x4_LDSM_NENS4_14SM90_TMA_STOREES1Z_NS4_17SM90_U32x4_STSM_NENS4_9Copy_AtomIJS22_SI_EEEvEEEvvEEEEvNT_6ParamsE:
[----:B------:R-:W1:Y:S01]  /*0000*/  LDC R1, c[0x0][0x28] ;  /* 0x00000a00ff017b82 */ /* 0x000e620000000800 */
[----:B------:R-:W2:Y:S07]  /*0010*/  S2R R18, SR_TID.X ;  /* 0x0000000000127919 */ /* 0x000eae0000002100 */
[----:B------:R-:W3:Y:S01]  /*0020*/  LDC.64 R4, c[0x0][0x588] ;  /* 0x00016200ff047b82 */ /* 0x000ee20000000a00 */
[----:B------:R-:W-:Y:S01]  /*0030*/  ELECT P0, URZ, PT ;  /* 0x00000000003f782f */ /* 0x000fe20003800000 */
[----:B------:R-:W-:Y:S01]  /*0040*/  BSSY B0, `(.L_x_0) ;  /* 0x0000016000007945 */ /* 0x000fe20003800000 */
[----:B--2---:R-:W-:-:S02]  /*0050*/  SHF.R.U32.HI R6, RZ, 0x5, R18 ;  /* 0x00000005ff067819 */ /* 0x004fc40000011612 */
[----:B------:R-:W-:-:S03]  /*0060*/  SHF.R.U32.HI R2, RZ, 0x7, R18 ;  /* 0x00000007ff027819 */ /* 0x000fc60000011612 */
[----:B------:R-:W2:Y:S04]  /*0070*/  SHFL.IDX PT, R0, R6, RZ, 0x1f ;  /* 0x00001fff06007589 */ /* 0x000ea800000e0000 */
[----:B------:R4:W1:Y:S01]  /*0080*/  SHFL.IDX PT, R10, R2, RZ, 0x1f ;  /* 0x00001fff020a7589 */ /* 0x00086200000e0000 */
[----:B--2---:R-:W-:Y:S02]  /*0090*/  ISETP.NE.OR P0, PT, R0, RZ, !P0 ;  /* 0x000000ff0000720c */ /* 0x004fe40004705670 */
[----:B------:R-:W-:-:S11]  /*00a0*/  SHF.R.S32.HI R3, RZ, 0x1f, R0 ;  /* 0x0000001fff037819 */ /* 0x000fd60000011400 */
[----:B-1-34-:R-:W-:Y:S05]  /*00b0*/  @P0 BRA `(.L_x_1) ;  /* 0x0000000000380947 */ /* 0x01afea0003800000 */
[----:B------:R-:W-:Y:S02]  /*00c0*/  ULDC.64 UR4, c[0x0][0x198] ;  /* 0x0000660000047ab9 */ /* 0x000fe40000000a00 */
[----:B------:R-:W-:Y:S02]  /*00d0*/  UIADD3 UR6, UP0, UR4, 0xf0, URZ ;  /* 0x000000f004067890 */ /* 0x000fe4000ff1e03f */
[----:B------:R-:W-:Y:S02]  /*00e0*/  UIADD3 UR8, UP1, UR4, 0x1f0, URZ ;  /* 0x000001f004087890 */ /* 0x000fe4000ff3e03f */
[----:B------:R-:W-:Y:S02]  /*00f0*/  UIADD3 UR10, UP2, UR4, 0x3f0, URZ ;  /* 0x000003f0040a7890 */ /* 0x000fe4000ff5e03f */
[----:B------:R-:W-:Y:S02]  /*0100*/  UIADD3 UR4, UP3, UR4, 0x4f0, URZ ;  /* 0x000004f004047890 */ /* 0x000fe4000ff7e03f */
[----:B------:R-:W-:-:S02]  /*0110*/  UIADD3.X UR7, URZ, UR5, URZ, UP0, !UPT ;  /* 0x000000053f077290 */ /* 0x000fc400087fe43f */
[----:B------:R-:W-:Y:S02]  /*0120*/  UIADD3.X UR9, URZ, UR5, URZ, UP1, !UPT ;  /* 0x000000053f097290 */ /* 0x000fe40008ffe43f */
[----:B------:R-:W-:Y:S02]  /*0130*/  UIADD3.X UR11, URZ, UR5, URZ, UP2, !UPT ;  /* 0x000000053f0b7290 */ /* 0x000fe400097fe43f */
[----:B------:R-:W-:-:S03]  /*0140*/  UIADD3.X UR5, URZ, UR5, URZ, UP3, !UPT ;  /* 0x000000053f057290 */ /* 0x000fc60009ffe43f */
[----:B------:R1:W-:Y:S02]  /*0150*/  UTMACCTL.PF [UR6] ;  /* 0x00000000060079b9 */ /* 0x0003e40008040000 */
[----:B------:R1:W-:Y:S02]  /*0160*/  UTMACCTL.PF [UR8] ;  /* 0x00000000080079b9 */ /* 0x0003e40008040000 */
[----:B------:R1:W-:Y:S02]  /*0170*/  UTMACCTL.PF [UR10] ;  /* 0x000000000a0079b9 */ /* 0x0003e40008040000 */
[----:B------:R1:W-:Y:S02]  /*0180*/  UTMACCTL.PF [UR4] ;  /* 0x00000000040079b9 */ /* 0x0003e40008040000 */
[----:B-1----:R-:W-:Y:S01]  /*0190*/  NOP ;  /* 0x0000000000007918 */ /* 0x002fe20000000000 */
.L_x_1:
[----:B------:R-:W-:Y:S05]  /*01a0*/  BSYNC B0 ;  /* 0x0000000000007941 */ /* 0x000fea0003800000 */
.L_x_0:
[----:B------:R-:W-:Y:S01]  /*01b0*/  ULDC.64 UR4, c[0x0][0x590] ;  /* 0x0001640000047ab9 */ /* 0x000fe20000000a00 */
[----:B------:R-:W-:Y:S01]  /*01c0*/  LEA.HI R3, R3, R0, RZ, 0x2 ;  /* 0x0000000003037211 */ /* 0x000fe200078f10ff */
[----:B------:R-:W-:Y:S01]  /*01d0*/  ULDC.64 UR40, c[0x0][0x208] ;  /* 0x0000820000287ab9 */ /* 0x000fe20000000a00 */
[----:B------:R-:W-:Y:S01]  /*01e0*/  ISETP.NE.U32.AND P2, PT, RZ, UR4, PT ;  /* 0x00000004ff007c0c */ /* 0x000fe2000bf45070 */
[----:B------:R-:W-:Y:S01]  /*01f0*/  IMAD.MOV.U32 R2, RZ, RZ, R4 ;  /* 0x000000ffff027224 */ /* 0x000fe200078e0004 */
[----:B------:R-:W-:Y:S02]  /*0200*/  LOP3.LUT R3, R3, 0xfffffffc, RZ, 0xc0, !PT ;  /* 0xfffffffc03037812 */ /* 0x000fe400078ec0ff */
[----:B------:R-:W-:Y:S02]  /*0210*/  ISETP.NE.AND.EX P3, PT, RZ, UR5, PT, P2 ;  /* 0x00000005ff007c0c */ /* 0x000fe4000bf65320 */
[----:B------:R-:W-:Y:S01]  /*0220*/  PRMT R7, RZ, 0x7610, R7 ;  /* 0x00007610ff077816 */ /* 0x000fe20000000007 */
[----:B------:R-:W-:Y:S01]  /*0230*/  IMAD.IADD R0, R0, 0x1, -R3 ;  /* 0x0000000100007824 */ /* 0x000fe200078e0a03 */
[----:B------:R-:W-:-:S09]  /*0240*/  MOV R3, R5 ;  /* 0x0000000500037202 */ /* 0x000fd20000000f00 */
[----:B------:R-:W-:Y:S05]  /*0250*/  @P3 BRA `(.L_x_2) ;  /* 0x0000000000303947 */ /* 0x000fea0003800000 */
[----:B------:R-:W-:Y:S02]  /*0260*/  ULDC.64 UR6, c[0x0][0x588] ;  /* 0x0001620000067ab9 */ /* 0x000fe40000000a00 */
[----:B------:R-:W-:-:S04]  /*0270*/  ISETP.NE.U32.AND P0, PT, RZ, UR6, PT ;  /* 0x00000006ff007c0c */ /* 0x000fc8000bf05070 */
[----:B------:R-:W-:-:S13]  /*0280*/  ISETP.NE.AND.EX P0, PT, RZ, UR7, PT, P0 ;  /* 0x00000007ff007c0c */ /* 0x000fda000bf05300 */
[----:B------:R-:W-:Y:S05]  /*0290*/  @!P0 BRA `(.L_x_3) ;  /* 0x0000000000108947 */ /* 0x000fea0003800000 */
[----:B------:R-:W2:Y:S02]  /*02a0*/  LDG.E R7, desc[UR40][R2.64] ;  /* 0x0000002802077981 */ /* 0x000ea4000c1e1900 */
[----:B--2---:R-:W-:Y:S01]  /*02b0*/  FSETP.NEU.AND P1, PT, R7, RZ, PT ;  /* 0x000000ff0700720b */ /* 0x004fe20003f2d000 */
[----:B------:R-:W-:Y:S01]  /*02c0*/  IMAD.MOV.U32 R7, RZ, RZ, 0x1 ;  /* 0x00000001ff077424 */ /* 0x000fe200078e00ff */
[----:B------:R-:W-:Y:S11]  /*02d0*/  BRA `(.L_x_2) ;  /* 0x0000000000107947 */ /* 0x000ff60003800000 */
.L_x_3:
[----:B------:R-:W-:Y:S01]  /*02e0*/  ULDC UR6, c[0x0][0x580] ;  /* 0x0001600000067ab9 */ /* 0x000fe20000000800 */
[----:B------:R-:W-:Y:S01]  /*02f0*/  IMAD.MOV.U32 R7, RZ, RZ, 0x1 ;  /* 0x00000001ff077424 */ /* 0x000fe200078e00ff */
[----:B------:R-:W-:Y:S02]  /*0300*/  FSETP.NEU.AND P1, PT, RZ, UR6, PT ;  /* 0x00000006ff007c0b */ /* 0x000fe4000bf2d000 */
[----:B------:R-:W-:-:S11]  /*0310*/  CS2R R2, SRZ ;  /* 0x0000000000027805 */ /* 0x000fd6000001ff00 */
.L_x_2:
[----:B------:R-:W-:Y:S02]  /*0320*/  ISETP.NE.U32.AND P4, PT, R2, RZ, PT ;  /* 0x000000ff0200720c */ /* 0x000fe40003f85070 */
[----:B------:R-:W-:Y:S02]  /*0330*/  ISETP.NE.AND.EX P5, PT, RZ, UR5, PT, P2 ;  /* 0x00000005ff007c0c */ /* 0x000fe4000bfa5320 */
[----:B------:R-:W-:Y:S02]  /*0340*/  ISETP.NE.AND.EX P2, PT, R3, RZ, PT, P4 ;  /* 0x000000ff0300720c */ /* 0x000fe40003f45340 */
[----:B------:R-:W-:-:S11]  /*0350*/  PLOP3.LUT P0, PT, PT, PT, PT, 0x8, 0x0 ;  /* 0x000000000000781c */ /* 0x000fd60003f0e170 */
[----:B------:R-:W-:Y:S05]  /*0360*/  @P2 BRA P5, `(.L_x_4) ;  /* 0x0000000000342947 */ /* 0x000fea0002800000 */
[----:B------:R-:W-:-:S04]  /*0370*/  ISETP.NE.U32.AND P0, PT, RZ, UR4, PT ;  /* 0x00000004ff007c0c */ /* 0x000fc8000bf05070 */
[----:B------:R-:W-:-:S13]  /*0380*/  ISETP.NE.AND.EX P0, PT, RZ, UR5, PT, P0 ;  /* 0x00000005ff007c0c */ /* 0x000fda000bf05300 */
[----:B------:R-:W-:Y:S05]  /*0390*/  @!P0 BRA `(.L_x_5) ;  /* 0x0000000000248947 */ /* 0x000fea0003800000 */
[----:B------:R-:W-:Y:S02]  /*03a0*/  PRMT R7, R7, 0x9910, RZ ;  /* 0x0000991007077816 */ /* 0x000fe400000000ff */
[----:B------:R-:W-:Y:S02]  /*03b0*/  ISETP.NE.U32.AND P0, PT, R2, RZ, PT ;  /* 0x000000ff0200720c */ /* 0x000fe40003f05070 */
[----:B------:R-:W-:Y:S02]  /*03c0*/  ISETP.NE.AND P2, PT, R7, RZ, PT ;  /* 0x000000ff0700720c */ /* 0x000fe40003f45270 */
[----:B------:R-:W-:Y:S02]  /*03d0*/  ISETP.NE.AND.EX P0, PT, R3, RZ, PT, P0 ;  /* 0x000000ff0300720c */ /* 0x000fe40003f05300 */
[----:B------:R-:W-:-:S09]  /*03e0*/  SEL R2, RZ, 0xffffffff, P1 ;  /* 0xffffffffff027807 */ /* 0x000fd20000800000 */
[----:B------:R-:W-:-:S04]  /*03f0*/  @!P2 SEL R2, RZ, 0xffffffff, P0 ;  /* 0xffffffffff02a807 */ /* 0x000fc80000000000 */
[----:B------:R-:W-:-:S04]  /*0400*/  LOP3.LUT R2, R2, 0x1, RZ, 0xc0, !PT ;  /* 0x0000000102027812 */ /* 0x000fc800078ec0ff */
[----:B------:R-:W-:Y:S01]  /*0410*/  ISETP.EQ.U32.AND P0, PT, R2, 0x1, PT ;  /* 0x000000010200780c */ /* 0x000fe20003f02070 */
[----:B------:R-:W-:-:S12]  /*0420*/  BRA `(.L_x_4) ;  /* 0x0000000000047947 */ /* 0x000fd80003800000 */
.L_x_5:
[----:B------:R-:W-:-:S13]  /*0430*/  PLOP3.LUT P0, PT, P1, PT, PT, 0x8, 0x0 ;  /* 0x000000000000781c */ /* 0x000fda0000f0e170 */
.L_x_4:
[----:B------:R-:W1:Y:S02]  /*0440*/  SHFL.IDX PT, R2, R6, RZ, 0x1f ;  /* 0x00001fff06027589 */ /* 0x000e6400000e0000 */
[----:B-1----:R-:W-:-:S13]  /*0450*/  ISETP.NE.AND P1, PT, R2, RZ, PT ;  /* 0x000000ff0200720c */ /* 0x002fda0003f25270 */
[----:B------:R-:W-:Y:S05]  /*0460*/  @P1 BRA `(.L_x_6) ;  /* 0x0000000000581947 */ /* 0x000fea0003800000 */
[----:B------:R-:W1:Y:S01]  /*0470*/  S2UR UR8, SR_CgaCtaId ;  /* 0x00000000000879c3 */ /* 0x000e620000008800 */
[----:B------:R-:W-:Y:S01]  /*0480*/  UMOV UR4, 0x400 ;  /* 0x0000040000047882 */ /* 0x000fe20000000000 */
[----:B------:R-:W-:Y:S01]  /*0490*/  UMOV UR5, 0x1 ;  /* 0x0000000100057882 */ /* 0x000fe20000000000 */
[----:B------:R-:W-:Y:S01]  /*04a0*/  UMOV UR6, 0x100 ;  /* 0x0000010000067882 */ /* 0x000fe20000000000 */
[----:B------:R-:W-:Y:S01]  /*04b0*/  ELECT P1, URZ, PT ;  /* 0x00000000003f782f */ /* 0x000fe20003820000 */
[----:B------:R-:W-:-:S04]  /*04c0*/  UIADD3 UR6, -UR6, 0x100000, URZ ;  /* 0x0010000006067890 */ /* 0x000fc8000fffe13f */
[----:B------:R-:W-:Y:S02]  /*04d0*/  USHF.L.U32 UR7, UR6, 0xb, URZ ;  /* 0x0000000b06077899 */ /* 0x000fe4000800063f */
[----:B------:R-:W-:Y:S02]  /*04e0*/  USHF.L.U32 UR6, UR6, 0x1, URZ ;  /* 0x0000000106067899 */ /* 0x000fe4000800063f */
[----:B-1----:R-:W-:Y:S02]  /*04f0*/  ULEA UR8, UR8, UR4, 0x18 ;  /* 0x0000000408087291 */ /* 0x002fe4000f8ec03f */
[----:B------:R-:W-:-:S04]  /*0500*/  UIADD3 UR4, -UR5, 0x100000, URZ ;  /* 0x0010000005047890 */ /* 0x000fc8000fffe13f */
[----:B------:R-:W-:Y:S02]  /*0510*/  USHF.L.U32 UR5, UR4, 0xb, URZ ;  /* 0x0000000b04057899 */ /* 0x000fe4000800063f */
[----:B------:R-:W-:Y:S01]  /*0520*/  USHF.L.U32 UR4, UR4, 0x1, URZ ;  /* 0x0000000104047899 */ /* 0x000fe2000800063f */
[----:B------:R-:W1:Y:S11]  /*0530*/  FENCE.VIEW.ASYNC.S ;  /* 0x00000000000073c6 */ /* 0x000e760000000000 */
[----:B-1----:R1:W2:Y:S01]  /*0540*/  SYNCS.EXCH.64 URZ, [UR8], UR4 ;  /* 0x00000004083f75b2 */ /* 0x0022a20008000100 */
[----:B------:R1:W3:Y:S01]  /*0550*/  SYNCS.EXCH.64 URZ, [UR8+0x20], UR6 ;  /* 0x00002006083f75b2 */ /* 0x0002e20008000100 */
[----:B------:R1:W4:Y:S01]  /*0560*/  SYNCS.EXCH.64 URZ, [UR8+0x8], UR4 ;  /* 0x00000804083f75b2 */ /* 0x0003220008000100 */
[----:B------:R1:W1:Y:S01]  /*0570*/  SYNCS.EXCH.64 URZ, [UR8+0x28], UR6 ;  /* 0x00002806083f75b2 */ /* 0x0002620008000100 */
[----:B------:R1:W1:Y:S01]  /*0580*/  SYNCS.EXCH.64 URZ, [UR8+0x10], UR4 ;  /* 0x00001004083f75b2 */ /* 0x0002620008000100 */
[----:B------:R1:W1:Y:S01]  /*0590*/  SYNCS.EXCH.64 URZ, [UR8+0x30], UR6 ;  /* 0x00003006083f75b2 */ /* 0x0002620008000100 */
[----:B------:R1:W1:Y:S01]  /*05a0*/  SYNCS.EXCH.64 URZ, [UR8+0x18], UR4 ;  /* 0x00001804083f75b2 */ /* 0x0002620008000100 */
[----:B------:R1:W1:Y:S01]  /*05b0*/  SYNCS.EXCH.64 URZ, [UR8+0x38], UR6 ;  /* 0x00003806083f75b2 */ /* 0x0002620008000100 */
[----:B------:R-:W-:Y:S01]  /*05c0*/  NOP ;  /* 0x0000000000007918 */ /* 0x000fe20000000000 */
.L_x_6:
[----:B------:R-:W5:Y:S01]  /*05d0*/  SHFL.IDX PT, R3, R6, RZ, 0x1f ;  /* 0x00001fff06037589 */ /* 0x000f6200000e0000 */
[----:B------:R-:W1:Y:S01]  /*05e0*/  LDC R2, c[0x0][0x904] ;  /* 0x00024100ff027b82 */ /* 0x000e620000000800 */
[----:B------:R-:W-:Y:S01]  /*05f0*/  NOP ;  /* 0x0000000000007918 */ /* 0x000fe20000000000 */
[----:B-----5:R-:W-:-:S13]  /*0600*/  ISETP.NE.AND P1, PT, R3, RZ, PT ;  /* 0x000000ff0300720c */ /* 0x020fda0003f25270 */
[----:B------:R-:W-:Y:S05]  /*0610*/  @P1 BRA `(.L_x_7) ;  /* 0x0000000000581947 */ /* 0x000fea0003800000 */
[----:B-1----:R-:W1:Y:S01]  /*0620*/  S2UR UR5, SR_CgaCtaId ;  /* 0x00000000000579c3 */ /* 0x002e620000008800 */
[----:B------:R-:W-:Y:S01]  /*0630*/  UMOV UR4, 0x400 ;  /* 0x0000040000047882 */ /* 0x000fe20000000000 */
[----:B------:R-:W-:Y:S01]  /*0640*/  UMOV UR6, 0x20 ;  /* 0x0000002000067882 */ /* 0x000fe20000000000 */
[----:B------:R-:W-:Y:S01]  /*0650*/  UMOV UR7, 0x100 ;  /* 0x0000010000077882 */ /* 0x000fe20000000000 */
[----:B------:R-:W-:Y:S01]  /*0660*/  ELECT P1, URZ, PT ;  /* 0x00000000003f782f */ /* 0x000fe20003820000 */
[----:B-1----:R-:W-:Y:S02]  /*0670*/  ULEA UR8, UR5, UR4, 0x18 ;  /* 0x0000000405087291 */ /* 0x002fe4000f8ec03f */
[----:B------:R-:W-:-:S04]  /*0680*/  UIADD3 UR4, -UR6, 0x100000, URZ ;  /* 0x0010000006047890 */ /* 0x000fc8000fffe13f */
[----:B------:R-:W-:Y:S02]  /*0690*/  USHF.L.U32 UR5, UR4, 0xb, URZ ;  /* 0x0000000b04057899 */ /* 0x000fe4000800063f */
[----:B------:R-:W-:Y:S02]  /*06a0*/  USHF.L.U32 UR4, UR4, 0x1, URZ ;  /* 0x0000000104047899 */ /* 0x000fe4000800063f */
[----:B------:R-:W-:-:S04]  /*06b0*/  UIADD3 UR6, -UR7, 0x100000, URZ ;  /* 0x0010000007067890 */ /* 0x000fc8000fffe13f */
[----:B------:R-:W-:Y:S02]  /*06c0*/  USHF.L.U32 UR7, UR6, 0xb, URZ ;  /* 0x0000000b06077899 */ /* 0x000fe4000800063f */
[----:B------:R-:W-:Y:S01]  /*06d0*/  USHF.L.U32 UR6, UR6, 0x1, URZ ;  /* 0x0000000106067899 */ /* 0x000fe2000800063f */
[----:B------:R-:W1:Y:S03]  /*06e0*/  FENCE.VIEW.ASYNC.S ;  /* 0x00000000000073c6 */ /* 0x000e660000000000 */
[----:B-1----:R1:W1:Y:S08]  /*06f0*/  SYNCS.EXCH.64 URZ, [UR8+0x40], UR4 ;  /* 0x00004004083f75b2 */ /* 0x0022700008000100 */
[----:B------:R1:W1:Y:S01]  /*0700*/  SYNCS.EXCH.64 URZ, [UR8+0x60], UR6 ;  /* 0x00006006083f75b2 */ /* 0x0002620008000100 */
[----:B------:R1:W1:Y:S01]  /*0710*/  SYNCS.EXCH.64 URZ, [UR8+0x48], UR4 ;  /* 0x00004804083f75b2 */ /* 0x0002620008000100 */
[----:B------:R1:W1:Y:S01]  /*0720*/  SYNCS.EXCH.64 URZ, [UR8+0x68], UR6 ;  /* 0x00006806083f75b2 */ /* 0x0002620008000100 */
[----:B------:R1:W1:Y:S01]  /*0730*/  SYNCS.EXCH.64 URZ, [UR8+0x50], UR4 ;  /* 0x00005004083f75b2 */ /* 0x0002620008000100 */
[----:B------:R1:W1:Y:S01]  /*0740*/  SYNCS.EXCH.64 URZ, [UR8+0x70], UR6 ;  /* 0x00007006083f75b2 */ /* 0x0002620008000100 */
[----:B------:R1:W1:Y:S01]  /*0750*/  SYNCS.EXCH.64 URZ, [UR8+0x58], UR4 ;  /* 0x00005804083f75b2 */ /* 0x0002620008000100 */
[----:B------:R1:W1:Y:S01]  /*0760*/  SYNCS.EXCH.64 URZ, [UR8+0x78], UR6 ;  /* 0x00007806083f75b2 */ /* 0x0002620008000100 */
[----:B------:R-:W-:Y:S01]  /*0770*/  NOP ;  /* 0x0000000000007918 */ /* 0x000fe20000000000 */
.L_x_7:
[----:B------:R-:W5:Y:S01]  /*0780*/  SHFL.IDX PT, R6, R6, RZ, 0x1f ;  /* 0x00001fff06067589 */ /* 0x000f6200000e0000 */
[----:B-1----:R-:W-:Y:S02]  /*0790*/  ISETP.NE.AND P6, PT, R2, 0x1, PT ;  /* 0x000000010200780c */ /* 0x002fe40003fc5270 */
[----:B------:R-:W-:Y:S01]  /*07a0*/  ELECT P1, URZ, PT ;  /* 0x00000000003f782f */ /* 0x000fe20003820000 */
[----:B------:R-:W1:Y:S01]  /*07b0*/  S2UR UR36, SR_CgaCtaId ;  /* 0x00000000002479c3 */ /* 0x000e620000008800 */
[----:B------:R-:W2:Y:S01]  /*07c0*/  S2R R3, SR_CTAID.Y ;  /* 0x0000000000037919 */ /* 0x000ea20000002600 */
[----:B------:R-:W-:Y:S01]  /*07d0*/  UMOV UR4, 0x20 ;  /* 0x0000002000047882 */ /* 0x000fe20000000000 */
[----:B------:R-:W-:Y:S01]  /*07e0*/  ISETP.NE.AND P4, PT, R0, RZ, PT ;  /* 0x000000ff0000720c */ /* 0x000fe20003f85270 */
[----:B------:R-:W-:Y:S01]  /*07f0*/  NOP ;  /* 0x0000000000007918 */ /* 0x000fe20000000000 */
[----:B------:R-:W3:Y:S01]  /*0800*/  S2R R8, SR_CTAID.X ;  /* 0x0000000000087919 */ /* 0x000ee20000002500 */
[----:B------:R-:W-:Y:S01]  /*0810*/  P2R R7, PR, RZ, 0x40 ;  /* 0x00000040ff077803 */ /* 0x000fe20000000000 */
[----:B------:R-:W-:Y:S01]  /*0820*/  IMAD.MOV.U32 R9, RZ, RZ, RZ ;  /* 0x000000ffff097224 */ /* 0x000fe200078e00ff */
[----:B------:R-:W-:Y:S02]  /*0830*/  BSSY B6, `(.L_x_8) ;  /* 0x0000d5c000067945 */ /* 0x000fe40003800000 */
[----:B------:R-:W3:Y:S01]  /*0840*/  @P6 LDC R17, c[0x0][0x10] ;  /* 0x00000400ff116b82 */ /* 0x000ee20000000800 */
[----:B------:R-:W-:-:S07]  /*0850*/  @P6 IMAD.MOV.U32 R7, RZ, RZ, RZ ;  /* 0x000000ffff076224 */ /* 0x000fce00078e00ff */
[----:B------:R-:W4:Y:S01]  /*0860*/  @!P6 LDC R11, c[0x0][0xc] ;  /* 0x00000300ff0beb82 */ /* 0x000f220000000800 */
[----:B-----5:R-:W-:Y:S02]  /*0870*/  ISETP.NE.OR P2, PT, R6, RZ, !P1 ;  /* 0x000000ff0600720c */ /* 0x020fe40004f45670 */
[----:B------:R-:W-:-:S04]  /*0880*/  ISETP.EQ.OR P1, PT, R0, 0x3, !P4 ;  /* 0x000000030000780c */ /* 0x000fc80006722670 */
[----:B------:R-:W-:-:S04]  /*0890*/  ISETP.EQ.AND P1, PT, R10, RZ, P1 ;  /* 0x000000ff0a00720c */ /* 0x000fc80000f22270 */
[----:B------:R-:W-:Y:S02]  /*08a0*/  SEL R22, RZ, 0x1, !P1 ;  /* 0x00000001ff167807 */ /* 0x000fe40004800000 */
[----:B--2---:R-:W-:Y:S01]  /*08b0*/  @P6 MOV R6, R3 ;  /* 0x0000000300066202 */ /* 0x004fe20000000f00 */
[----:B------:R-:W-:Y:S01]  /*08c0*/  VOTEU.ALL UP0, P2 ;  /* 0x00000000003f7886 */ /* 0x000fe20001000000 */
[----:B------:R-:W-:-:S03]  /*08d0*/  VOTEU.ALL UP1, P2 ;  /* 0x00000000003f7886 */ /* 0x000fc60001020000 */
[----:B---3--:R-:W-:Y:S01]  /*08e0*/  @P6 IMAD.WIDE.U32 R16, R8, R17, R6 ;  /* 0x0000001108106225 */ /* 0x008fe200078e0006 */
[----:B------:R-:W-:Y:S01]  /*08f0*/  @!UP0 UMOV UR6, 0x400 ;  /* 0x0000040000068882 */ /* 0x000fe20000000000 */
[----:B------:R-:W-:-:S04]  /*0900*/  @!UP0 UIADD3 UR4, -UR4, 0x100000, URZ ;  /* 0x0010000004048890 */ /* 0x000fc8000fffe13f */
[----:B------:R-:W-:Y:S02]  /*0910*/  @!UP0 USHF.L.U32 UR5, UR4, 0xb, URZ ;  /* 0x0000000b04058899 */ /* 0x000fe4000800063f */
[----:B------:R-:W-:Y:S02]  /*0920*/  @!UP0 USHF.L.U32 UR4, UR4, 0x1, URZ ;  /* 0x0000000104048899 */ /* 0x000fe4000800063f */
[----:B-1----:R-:W-:Y:S01]  /*0930*/  @!UP0 ULEA UR8, UR36, UR6, 0x18 ;  /* 0x0000000624088291 */ /* 0x002fe2000f8ec03f */
[----:B------:R-:W-:Y:S01]  /*0940*/  @P6 IMAD.MOV.U32 R7, RZ, RZ, RZ ;  /* 0x000000ffff076224 */ /* 0x000fe200078e00ff */
[----:B------:R-:W-:Y:S01]  /*0950*/  VOTEU.ALL UP0, P2 ;  /* 0x00000000003f7886 */ /* 0x000fe20001000000 */
[C---:B------:R-:W-:Y:S01]  /*0960*/  ISETP.NE.AND P2, PT, R10.reuse, RZ, PT ;  /* 0x000000ff0a00720c */ /* 0x040fe20003f45270 */
[----:B------:R-:W-:Y:S01]  /*0970*/  ULDC UR6, c[0x0][0xc] ;  /* 0x0000030000067ab9 */ /* 0x000fe20000000800 */
[----:B------:R-:W-:Y:S01]  /*0980*/  ULDC UR7, c[0x0][0x10] ;  /* 0x0000040000077ab9 */ /* 0x000fe20000000800 */
[----:B------:R-:W-:Y:S01]  /*0990*/  VIADD R10, R10, 0xffffffff ;  /* 0xffffffff0a0a7836 */ /* 0x000fe20000000000 */
[----:B------:R-:W-:-:S02]  /*09a0*/  ISETP.EQ.AND P5, PT, R0, 0x2, !P2 ;  /* 0x000000020000780c */ /* 0x000fc400057a2270 */
[----:B------:R-:W-:Y:S01]  /*09b0*/  @P6 IADD3 R17, R17, R7, RZ ;  /* 0x0000000711116210 */ /* 0x000fe20007ffe0ff */
[----:B----4-:R-:W-:Y:S01]  /*09c0*/  @!P6 IMAD.WIDE.U32 R6, R11, R3, R8 ;  /* 0x000000030b06e225 */ /* 0x010fe200078e0008 */
[----:B------:R-:W-:Y:S01]  /*09d0*/  ISETP.GE.U32.AND P1, PT, R10, 0x2, PT ;  /* 0x000000020a00780c */ /* 0x000fe20003f26070 */
[----:B------:R-:W1:Y:S02]  /*09e0*/  FENCE.VIEW.ASYNC.S ;  /* 0x00000000000073c6 */ /* 0x000e640000000000 */
[----:B-1----:R-:W1:Y:S01]  /*09f0*/  @!UP0 SYNCS.EXCH.64 URZ, [UR8+0x80], UR4 ;  /* 0x00008004083f85b2 */ /* 0x002e620008000100 */
[----:B------:R-:W-:Y:S01]  /*0a00*/  SEL R19, RZ, 0x1, !P5 ;  /* 0x00000001ff137807 */ /* 0x000fe20006800000 */
[----:B------:R-:W-:Y:S01]  /*0a10*/  @!P6 IMAD.MOV.U32 R17, RZ, RZ, R7 ;  /* 0x000000ffff11e224 */ /* 0x000fe200078e0007 */
[----:B------:R-:W-:Y:S02]  /*0a20*/  @!P6 MOV R16, R6 ;  /* 0x000000060010e202 */ /* 0x000fe40000000f00 */
[----:B------:R-:W-:-:S02]  /*0a30*/  SEL R19, R19, 0x2, P1 ;  /* 0x0000000213137807 */ /* 0x000fc40000800000 */
[----:B------:R-:W-:Y:S01]  /*0a40*/  SEL R22, R22, 0x2, P1 ;  /* 0x0000000216167807 */ /* 0x000fe20000800000 */
[----:B------:R2:W1:Y:S01]  /*0a50*/  @!UP1 SYNCS.EXCH.64 URZ, [UR8+0x88], UR4 ;  /* 0x00008804083f95b2 */ /* 0x0004620008000100 */
[----:B------:R-:W-:Y:S01]  /*0a60*/  NOP ;  /* 0x0000000000007918 */ /* 0x000fe20000000000 */
[----:B--2---:R-:W-:-:S03]  /*0a70*/  UIMAD.WIDE.U32 UR4, UR6, UR7, URZ ;  /* 0x00000007060472a5 */ /* 0x004fc6000f8e003f */
[----:B------:R-:W-:Y:S02]  /*0a80*/  ULDC UR6, c[0x0][0x14] ;  /* 0x0000050000067ab9 */ /* 0x000fe40000000800 */
[----:B------:R-:W-:Y:S02]  /*0a90*/  UIMAD.WIDE.U32 UR38, UR4, UR6, URZ ;  /* 0x00000006042672a5 */ /* 0x000fe4000f8e003f */
[----:B------:R-:W-:-:S04]  /*0aa0*/  UIMAD UR37, UR5, UR6, URZ ;  /* 0x00000006052572a4 */ /* 0x000fc8000f8e023f */
[----:B------:R-:W-:Y:S01]  /*0ab0*/  UIADD3 UR37, UR39, UR37, URZ ;  /* 0x0000002527257290 */ /* 0x000fe2000fffe03f */
[----:B-1----:R-:W-:Y:S06]  /*0ac0*/  BAR.SYNC.DEFER_BLOCKING 0x0 ;  /* 0x0000000000007b1d */ /* 0x002fec0000010000 */
[----:B------:R-:W-:Y:S05]  /*0ad0*/  @!P2 BRA `(.L_x_9) ;  /* 0x000000a800a8a947 */ /* 0x000fea0003800000 */
[----:B------:R-:W-:-:S13]  /*0ae0*/  ISETP.GT.U32.AND P0, PT, R10, 0x1, PT ;  /* 0x000000010a00780c */ /* 0x000fda0003f04070 */
[----:B------:R-:W-:Y:S05]  /*0af0*/  @P0 BRA `(.L_x_10) ;  /* 0x000000d000bc0947 */ /* 0x000fea0003800000 */
[----:B------:R-:W-:Y:S01]  /*0b00*/  ULDC.64 UR4, c[0x0][0x8f8] ;  /* 0x00023e0000047ab9 */ /* 0x000fe20000000a00 */
[----:B------:R-:W-:Y:S01]  /*0b10*/  UMOV UR47, 0xffffffff ;  /* 0xffffffff002f7882 */ /* 0x000fe20000000000 */
[----:B------:R-:W-:Y:S01]  /*0b20*/  ISETP.GE.U32.AND P0, PT, R16, UR4, PT ;  /* 0x0000000410007c0c */ /* 0x000fe2000bf06070 */
[----:B------:R-:W-:Y:S01]  /*0b30*/  IMAD.MOV.U32 R94, RZ, RZ, -0x1 ;  /* 0xffffffffff5e7424 */ /* 0x000fe200078e00ff */
[----:B------:R-:W-:Y:S02]  /*0b40*/  PRMT R88, RZ, 0x7610, R88 ;  /* 0x00007610ff587816 */ /* 0x000fe40000000058 */
[----:B------:R-:W-:Y:S02]  /*0b50*/  ISETP.GE.U32.AND.EX P0, PT, R17, UR5, PT, P0 ;  /* 0x0000000511007c0c */ /* 0x000fe4000bf06100 */
[----:B------:R-:W-:Y:S02]  /*0b60*/  MOV R95, 0xffffffff ;  /* 0xffffffff005f7802 */ /* 0x000fe40000000f00 */
[----:B------:R-:W-:-:S09]  /*0b70*/  PRMT R0, RZ, 0x7610, R0 ;  /* 0x00007610ff007816 */ /* 0x000fd20000000000 */
[----:B------:R-:W-:Y:S05]  /*0b80*/  @P0 BRA `(.L_x_11) ;  /* 0x0000000400600947 */ /* 0x000fea0003800000 */
[----:B------:R-:W1:Y:S01]  /*0b90*/  LDC.64 R14, c[0x0][0x8d0] ;  /* 0x00023400ff0e7b82 */ /* 0x000e620000000a00 */
[----:B------:R-:W-:Y:S02]  /*0ba0*/  IMAD.MOV.U32 R4, RZ, RZ, R16 ;  /* 0x000000ffff047224 */ /* 0x000fe400078e0010 */
[----:B------:R-:W-:-:S05]  /*0bb0*/  IMAD.MOV.U32 R5, RZ, RZ, R17 ;  /* 0x000000ffff057224 */ /* 0x000fca00078e0011 */
[----:B------:R-:W2:Y:S08]  /*0bc0*/  LDC R0, c[0x0][0x8d8] ;  /* 0x00023600ff007b82 */ /* 0x000eb00000000800 */
[----:B------:R-:W3:Y:S01]  /*0bd0*/  LDC.64 R20, c[0x0][0x8c8] ;  /* 0x00023200ff147b82 */ /* 0x000ee20000000a00 */
[----:B-1----:R-:W-:-:S04]  /*0be0*/  ISETP.NE.U32.AND P0, PT, R14, RZ, PT ;  /* 0x000000ff0e00720c */ /* 0x002fc80003f05070 */
[----:B------:R-:W-:-:S13]  /*0bf0*/  ISETP.NE.AND.EX P0, PT, R15, RZ, PT, P0 ;  /* 0x000000ff0f00720c */ /* 0x000fda0003f05300 */
[----:B--23--:R-:W-:Y:S05]  /*0c00*/  @!P0 BRA `(.L_x_12) ;  /* 0x0000000000288947 */ /* 0x00cfea0003800000 */
[----:B------:R-:W1:Y:S02]  /*0c10*/  LDC R11, c[0x0][0x8dc] ;  /* 0x00023700ff0b7b82 */ /* 0x000e640000000800 */
[----:B-1----:R-:W-:-:S04]  /*0c20*/  IADD3 R11, P0, R16, R11, RZ ;  /* 0x0000000b100b7210 */ /* 0x002fc80007f1e0ff */
[----:B------:R-:W-:-:S05]  /*0c30*/  IADD3.X R13, RZ, R17, RZ, P0, !PT ;  /* 0x00000011ff0d7210 */ /* 0x000fca00007fe4ff */
[----:B------:R-:W-:-:S04]  /*0c40*/  IMAD.WIDE.U32 R4, R13, R14, RZ ;  /* 0x0000000e0d047225 */ /* 0x000fc800078e00ff */
[----:B------:R-:W-:-:S04]  /*0c50*/  IMAD.WIDE.U32 R6, P0, R11, R15, R4 ;  /* 0x0000000f0b067225 */ /* 0x000fc80007800004 */
[----:B------:R-:W-:-:S04]  /*0c60*/  IMAD.WIDE.U32 R4, R11, R14, RZ ;  /* 0x0000000e0b047225 */ /* 0x000fc800078e00ff */
[----:B------:R-:W-:Y:S01]  /*0c70*/  IMAD.X R11, RZ, RZ, RZ, P0 ;  /* 0x000000ffff0b7224 */ /* 0x000fe200000e06ff */
[----:B------:R-:W-:Y:S01]  /*0c80*/  IADD3 RZ, P0, R5, R6, RZ ;  /* 0x0000000605ff7210 */ /* 0x000fe20007f1e0ff */
[----:B------:R-:W-:-:S04]  /*0c90*/  IMAD.MOV.U32 R10, RZ, RZ, R7 ;  /* 0x000000ffff0a7224 */ /* 0x000fc800078e0007 */
[----:B------:R-:W-:-:S08]  /*0ca0*/  IMAD.WIDE.U32.X R4, R13, R15, R10, P0 ;  /* 0x0000000f0d047225 */ /* 0x000fd000000e040a */
.L_x_12:
[-CC-:B------:R-:W-:Y:S01]  /*0cb0*/  SHF.R.U64 R25, R4, R0.reuse, R5.reuse ;  /* 0x0000000004197219 */ /* 0x180fe20000001205 */
[----:B------:R-:W1:Y:S01]  /*0cc0*/  LDC.64 R26, c[0x0][0x8e8] ;  /* 0x00023a00ff1a7b82 */ /* 0x000e620000000a00 */
[----:B------:R-:W-:Y:S01]  /*0cd0*/  SHF.R.U32.HI R4, RZ, R0, R5 ;  /* 0x00000000ff047219 */ /* 0x000fe20000011605 */
[----:B------:R-:W-:Y:S01]  /*0ce0*/  ULDC UR4, c[0x0][0x150] ;  /* 0x0000540000047ab9 */ /* 0x000fe20000000800 */
[----:B------:R-:W-:Y:S02]  /*0cf0*/  I2FP.F32.U32 R0, R8 ;  /* 0x0000000800007245 */ /* 0x000fe40000201000 */
[----:B------:R-:W-:-:S03]  /*0d00*/  IADD3 R9, P0, RZ, -R25, RZ ;  /* 0x80000019ff097210 */ /* 0x000fc60007f1e0ff */
[----:B------:R-:W2:Y:S01]  /*0d10*/  LDC R10, c[0x0][0x8c0] ;  /* 0x00023000ff0a7b82 */ /* 0x000ea20000000800 */
[----:B------:R-:W-:Y:S01]  /*0d20*/  FMUL R0, R0, UR4 ;  /* 0x0000000400007c20 */ /* 0x000fe20008400000 */
[----:B------:R-:W-:Y:S01]  /*0d30*/  IADD3.X R11, RZ, ~R4, RZ, P0, !PT ;  /* 0x80000004ff0b7210 */ /* 0x000fe200007fe4ff */
[----:B------:R-:W-:Y:S01]  /*0d40*/  IMAD.WIDE.U32 R4, R9, R20, R16 ;  /* 0x0000001409047225 */ /* 0x000fe200078e0010 */
[----:B------:R-:W-:-:S03]  /*0d50*/  ULDC UR4, c[0x0][0x154] ;  /* 0x0000550000047ab9 */ /* 0x000fc60000000800 */
[----:B------:R-:W-:Y:S01]  /*0d60*/  IMAD R6, R11, R20, RZ ;  /* 0x000000140b067224 */ /* 0x000fe200078e02ff */
[----:B------:R-:W3:Y:S01]  /*0d70*/  LDC R7, c[0x0][0x144] ;  /* 0x00005100ff077b82 */ /* 0x000ee20000000800 */
[----:B------:R-:W4:Y:S02]  /*0d80*/  F2I.U32.TRUNC.NTZ R0, R0 ;  /* 0x0000000000007305 */ /* 0x000f24000020f000 */
[----:B------:R-:W-:-:S04]  /*0d90*/  IMAD R9, R9, R21, R6 ;  /* 0x0000001509097224 */ /* 0x000fc800078e0206 */
[----:B------:R-:W-:Y:S01]  /*0da0*/  IMAD.IADD R9, R5, 0x1, R9 ;  /* 0x0000000105097824 */ /* 0x000fe200078e0209 */
[----:B------:R-:W5:Y:S01]  /*0db0*/  LDC R12, c[0x0][0x8b0] ;  /* 0x00022c00ff0c7b82 */ /* 0x000f620000000800 */
[----:B-1----:R-:W-:-:S04]  /*0dc0*/  ISETP.NE.U32.AND P0, PT, R26, RZ, PT ;  /* 0x000000ff1a00720c */ /* 0x002fc80003f05070 */
[----:B------:R-:W-:-:S03]  /*0dd0*/  ISETP.NE.AND.EX P0, PT, R27, RZ, PT, P0 ;  /* 0x000000ff1b00720c */ /* 0x000fc60003f05300 */
[----:B------:R-:W1:Y:S01]  /*0de0*/  LDC R11, c[0x0][0x900] ;  /* 0x00024000ff0b7b82 */ /* 0x000e620000000800 */
[-CC-:B--2---:R-:W-:Y:S01]  /*0df0*/  SHF.R.U64 R20, R4, R10.reuse, R9.reuse ;  /* 0x0000000a04147219 */ /* 0x184fe20000001209 */
[----:B----4-:R-:W-:Y:S01]  /*0e00*/  IMAD.MOV R5, RZ, RZ, -R0 ;  /* 0x000000ffff057224 */ /* 0x010fe200078e0a00 */
[----:B------:R-:W-:Y:S02]  /*0e10*/  I2FP.F32.U32 R4, R3 ;  /* 0x0000000300047245 */ /* 0x000fe40000201000 */
[----:B------:R-:W-:Y:S01]  /*0e20*/  SHF.R.U32.HI R9, RZ, R10, R9 ;  /* 0x0000000aff097219 */ /* 0x000fe20000011609 */
[----:B------:R-:W-:Y:S02]  /*0e30*/  IMAD.MOV.U32 R10, RZ, RZ, 0x1 ;  /* 0x00000001ff0a7424 */ /* 0x000fe400078e00ff */
[----:B------:R-:W2:Y:S01]  /*0e40*/  LDC R14, c[0x0][0x148] ;  /* 0x00005200ff0e7b82 */ /* 0x000ea20000000800 */
[----:B---3--:R-:W-:Y:S02]  /*0e50*/  IMAD R0, R7, R5, R8 ;  /* 0x0000000507007224 */ /* 0x008fe400078e0208 */
[----:B------:R-:W-:Y:S01]  /*0e60*/  FMUL R5, R4, UR4 ;  /* 0x0000000404057c20 */ /* 0x000fe20008400000 */
[----:B------:R-:W-:-:S04]  /*0e70*/  MOV R4, 0xffffffff ;  /* 0xffffffff00047802 */ /* 0x000fc80000000f00 */
[----:B------:R-:W3:Y:S01]  /*0e80*/  LDC R24, c[0x0][0x8a8] ;  /* 0x00022a00ff187b82 */ /* 0x000ee20000000800 */
[-CC-:B-----5:R-:W-:Y:S02]  /*0e90*/  SHF.R.U64 R28, R20, R12.reuse, R9.reuse ;  /* 0x0000000c141c7219 */ /* 0x1a0fe40000001209 */
[----:B------:R-:W-:Y:S02]  /*0ea0*/  SHF.R.U32.HI R6, RZ, R12, R9 ;  /* 0x0000000cff067219 */ /* 0x000fe40000011609 */
[----:B------:R4:W1:Y:S03]  /*0eb0*/  F2I.U32.TRUNC.NTZ R12, R5 ;  /* 0x00000005000c7305 */ /* 0x000866000020f000 */
[----:B------:R-:W2:Y:S01]  /*0ec0*/  LDC R15, c[0x0][0x8f0] ;  /* 0x00023c00ff0f7b82 */ /* 0x000ea20000000800 */
[-C--:B-1----:R-:W-:Y:S02]  /*0ed0*/  SHF.L.U32 R4, R4, R11.reuse, RZ ;  /* 0x0000000b04047219 */ /* 0x082fe400000006ff */
[----:B------:R-:W-:-:S02]  /*0ee0*/  SHF.R.U64 R30, R28, R11, R6 ;  /* 0x0000000b1c1e7219 */ /* 0x000fc40000001206 */
[-C--:B------:R-:W-:Y:S02]  /*0ef0*/  SHF.R.U32.HI R6, RZ, R11.reuse, R6 ;  /* 0x0000000bff067219 */ /* 0x080fe40000011606 */
[----:B------:R-:W-:Y:S01]  /*0f00*/  SHF.L.U32 R10, R10, R11, RZ ;  /* 0x0000000b0a0a7219 */ /* 0x000fe200000006ff */
[----:B------:R-:W1:Y:S01]  /*0f10*/  LDC R21, c[0x0][0x8e0] ;  /* 0x00023800ff157b82 */ /* 0x000e620000000800 */
[----:B------:R-:W-:Y:S01]  /*0f20*/  LOP3.LUT R11, RZ, R4, RZ, 0x33, !PT ;  /* 0x00000004ff0b7212 */ /* 0x000fe200078e33ff */
[----:B------:R-:W-:Y:S01]  /*0f30*/  IMAD.MOV.U32 R4, RZ, RZ, R30 ;  /* 0x000000ffff047224 */ /* 0x000fe200078e001e */
[----:B----4-:R-:W-:-:S05]  /*0f40*/  MOV R5, R6 ;  /* 0x0000000600057202 */ /* 0x010fca0000000f00 */
[----:B------:R-:W4:Y:S01]  /*0f50*/  LDC R23, c[0x0][0x8b8] ;  /* 0x00022e00ff177b82 */ /* 0x000f220000000800 */
[----:B---3--:R-:W-:Y:S05]  /*0f60*/  @!P0 BRA `(.L_x_13) ;  /* 0x0000000000288947 */ /* 0x008fea0003800000 */
[----:B------:R-:W3:Y:S02]  /*0f70*/  LDC R9, c[0x0][0x8f4] ;  /* 0x00023d00ff097b82 */ /* 0x000ee40000000800 */
[----:B---3--:R-:W-:-:S05]  /*0f80*/  IADD3 R9, P0, R30, R9, RZ ;  /* 0x000000091e097210 */ /* 0x008fca0007f1e0ff */
[----:B------:R-:W-:-:S04]  /*0f90*/  IMAD.X R13, RZ, RZ, R6, P0 ;  /* 0x000000ffff0d7224 */ /* 0x000fc800000e0606 */
[----:B------:R-:W-:-:S04]  /*0fa0*/  IMAD.WIDE.U32 R4, R13, R26, RZ ;  /* 0x0000001a0d047225 */ /* 0x000fc800078e00ff */
[----:B------:R-:W-:-:S04]  /*0fb0*/  IMAD.WIDE.U32 R6, P0, R9, R27, R4 ;  /* 0x0000001b09067225 */ /* 0x000fc80007800004 */
[----:B------:R-:W-:Y:S01]  /*0fc0*/  IMAD.WIDE.U32 R4, R9, R26, RZ ;  /* 0x0000001a09047225 */ /* 0x000fe200078e00ff */
[----:B------:R-:W-:-:S03]  /*0fd0*/  MOV R8, R7 ;  /* 0x0000000700087202 */ /* 0x000fc60000000f00 */
[----:B------:R-:W-:Y:S01]  /*0fe0*/  IMAD.X R9, RZ, RZ, RZ, P0 ;  /* 0x000000ffff097224 */ /* 0x000fe200000e06ff */
[----:B------:R-:W-:-:S05]  /*0ff0*/  IADD3 RZ, P0, R5, R6, RZ ;  /* 0x0000000605ff7210 */ /* 0x000fca0007f1e0ff */
[----:B------:R-:W-:-:S08]  /*1000*/  IMAD.WIDE.U32.X R4, R13, R27, R8, P0 ;  /* 0x0000001b0d047225 */ /* 0x000fd000000e0408 */
.L_x_13:
[----:B--2---:R-:W-:Y:S01]  /*1010*/  SHF.R.U64 R4, R4, R15, R5 ;  /* 0x0000000f04047219 */ /* 0x004fe20000001205 */
[----:B------:R-:W-:Y:S01]  /*1020*/  VIADD R5, R24, 0xffffffff ;  /* 0xffffffff18057836 */ /* 0x000fe20000000000 */
[----:B------:R-:W-:Y:S01]  /*1030*/  LOP3.LUT R11, R28, R11, RZ, 0xc0, !PT ;  /* 0x0000000b1c0b7212 */ /* 0x000fe200078ec0ff */
[----:B------:R-:W-:Y:S01]  /*1040*/  IMAD.MOV R12, RZ, RZ, -R12 ;  /* 0x000000ffff0c7224 */ /* 0x000fe200078e0a0c */
[----:B------:R-:W-:Y:S02]  /*1050*/  IADD3 R6, -R4, RZ, RZ ;  /* 0x000000ff04067210 */ /* 0x000fe40007ffe1ff */
[----:B------:R-:W-:Y:S01]  /*1060*/  LOP3.LUT R5, R20, R5, RZ, 0xc0, !PT ;  /* 0x0000000514057212 */ /* 0x000fe200078ec0ff */
[----:B------:R-:W-:Y:S01]  /*1070*/  @P6 IMAD R0, R14, R12, R3 ;  /* 0x0000000c0e006224 */ /* 0x000fe200078e0203 */
[----:B------:R-:W-:Y:S01]  /*1080*/  R2UR UR47, R25 ;  /* 0x00000000192f72ca */ /* 0x000fe200000e0000 */
[----:B------:R-:W-:Y:S02]  /*1090*/  IMAD R11, R10, R4, R11 ;  /* 0x000000040a0b7224 */ /* 0x000fe400078e020b */
[----:B-1----:R-:W-:-:S02]  /*10a0*/  IMAD R3, R6, R21, R30 ;  /* 0x0000001506037224 */ /* 0x002fc400078e021e */
[----:B----4-:R-:W-:Y:S02]  /*10b0*/  IMAD R0, R11, R23, R0 ;  /* 0x000000170b007224 */ /* 0x010fe400078e0200 */
[----:B------:R-:W-:Y:S02]  /*10c0*/  IMAD R3, R3, R24, R5 ;  /* 0x0000001803037224 */ /* 0x000fe400078e0205 */
[----:B------:R-:W-:-:S03]  /*10d0*/  IMAD.MOV.U32 R4, RZ, RZ, 0x1 ;  /* 0x00000001ff047424 */ /* 0x000fc600078e00ff */
[----:B------:R-:W-:Y:S02]  /*10e0*/  SEL R95, R3, R0, !P6 ;  /* 0x00000000035f7207 */ /* 0x000fe40007000000 */
[----:B------:R-:W-:Y:S02]  /*10f0*/  SEL R94, R0, R3, !P6 ;  /* 0x00000003005e7207 */ /* 0x000fe40007000000 */
[----:B------:R-:W-:-:S07]  /*1100*/  PRMT R0, R4, 0x7610, R0 ;  /* 0x0000761004007816 */ /* 0x000fce0000000000 */
.L_x_11:
[----:B------:R-:W-:-:S08]  /*1110*/  NOP ;  /* 0x0000000000007918 */ /* 0x000fd00000000000 */
[----:B------:R-:W1:Y:S02]  /*1120*/  USETMAXREG.TRY_ALLOC.CTAPOOL UP0, 0xe8 ;  /* 0x000000e8000079c8 */ /* 0x000e640008000600 */
[----:B-1----:R-:W-:-:S13]  /*1130*/  PLOP3.LUT P0, PT, PT, PT, UP0, 0x80, 0x0 ;  /* 0x000000000000781c */ /* 0x002fda0003f0f008 */
[----:B------:R-:W-:Y:S05]  /*1140*/  @!P0 BRA `(.L_x_11) ;  /* 0xfffffffc00f08947 */ /* 0x000fea000383ffff */
[----:B------:R-:W-:Y:S02]  /*1150*/  ULDC.64 UR4, c[0x0][0x590] ;  /* 0x0001640000047ab9 */ /* 0x000fe40000000a00 */
[----:B------:R-:W-:Y:S01]  /*1160*/  IMAD.U32 R108, RZ, RZ, UR4 ;  /* 0x00000004ff6c7e24 */ /* 0x000fe2000f8e00ff */
[----:B------:R-:W-:-:S04]  /*1170*/  MOV R109, UR5 ;  /* 0x00000005006d7c02 */ /* 0x000fc80008000f00 */
[----:B------:R-:W-:-:S04]  /*1180*/  ISETP.NE.U32.AND P1, PT, R108, RZ, PT ;  /* 0x000000ff6c00720c */ /* 0x000fc80003f25070 */
[----:B------:R-:W-:-:S13]  /*1190*/  ISETP.NE.AND.EX P0, PT, R109, RZ, PT, P1 ;  /* 0x000000ff6d00720c */ /* 0x000fda0003f05310 */
[----:B------:R-:W-:Y:S05]  /*11a0*/  @P0 BRA `(.L_x_14) ;  /* 0x00000000002c0947 */ /* 0x000fea0003800000 */
[----:B------:R-:W-:Y:S02]  /*11b0*/  ULDC.64 UR4, c[0x0][0x588] ;  /* 0x0001620000047ab9 */ /* 0x000fe40000000a00 */
[----:B------:R-:W-:-:S04]  /*11c0*/  ISETP.NE.U32.AND P0, PT, RZ, UR4, PT ;  /* 0x00000004ff007c0c */ /* 0x000fc8000bf05070 */
[----:B------:R-:W-:-:S13]  /*11d0*/  ISETP.NE.AND.EX P0, PT, RZ, UR5, PT, P0 ;  /* 0x00000005ff007c0c */ /* 0x000fda000bf05300 */
[----:B------:R-:W-:Y:S05]  /*11e0*/  @!P0 BRA `(.L_x_15) ;  /* 0x0000000000108947 */ /* 0x000fea0003800000 */
[----:B------:R-:W1:Y:S02]  /*11f0*/  LDC.64 R4, c[0x0][0x588] ;  /* 0x00016200ff047b82 */ /* 0x000e640000000a00 */
[----:B-1----:R1:W5:Y:S01]  /*1200*/  LDG.E R89, desc[UR40][R4.64] ;  /* 0x0000002804597981 */ /* 0x002362000c1e1900 */
[----:B------:R-:W-:Y:S01]  /*1210*/  IMAD.MOV.U32 R88, RZ, RZ, 0x1 ;  /* 0x00000001ff587424 */ /* 0x000fe200078e00ff */
[----:B------:R-:W-:Y:S06]  /*1220*/  BRA `(.L_x_14) ;  /* 0x00000000000c7947 */ /* 0x000fec0003800000 */
.L_x_15:
[----:B------:R-:W-:Y:S01]  /*1230*/  ULDC UR4, c[0x0][0x580] ;  /* 0x0001600000047ab9 */ /* 0x000fe20000000800 */
[----:B------:R-:W-:Y:S01]  /*1240*/  IMAD.MOV.U32 R88, RZ, RZ, 0x1 ;  /* 0x00000001ff587424 */ /* 0x000fe200078e00ff */
[----:B------:R-:W-:-:S07]  /*1250*/  MOV R89, UR4 ;  /* 0x0000000400597c02 */ /* 0x000fce0008000f00 */
.L_x_14:
[----:B------:R-:W-:Y:S02]  /*1260*/  ULDC.64 UR4, c[0x0][0x5b0] ;  /* 0x00016c0000047ab9 */ /* 0x000fe40000000a00 */
[----:B------:R-:W-:-:S04]  /*1270*/  ISETP.NE.U32.AND P0, PT, RZ, UR4, PT ;  /* 0x00000004ff007c0c */ /* 0x000fc8000bf05070 */
[----:B------:R-:W-:-:S13]  /*1280*/  ISETP.NE.AND.EX P0, PT, RZ, UR5, PT, P0 ;  /* 0x00000005ff007c0c */ /* 0x000fda000bf05300 */
[----:B------:R-:W-:Y:S05]  /*1290*/  @P0 BRA `(.L_x_16) ;  /* 0x0000000000240947 */ /* 0x000fea0003800000 */
[----:B------:R-:W-:Y:S02]  /*12a0*/  ULDC.64 UR4, c[0x0][0x5a8] ;  /* 0x00016a0000047ab9 */ /* 0x000fe40000000a00 */
[----:B------:R-:W-:-:S04]  /*12b0*/  ISETP.NE.U32.AND P0, PT, RZ, UR4, PT ;  /* 0x00000004ff007c0c */ /* 0x000fc8000bf05070 */
[----:B------:R-:W-:-:S13]  /*12c0*/  ISETP.NE.AND.EX P0, PT, RZ, UR5, PT, P0 ;  /* 0x00000005ff007c0c */ /* 0x000fda000bf05300 */
[----:B------:R-:W-:Y:S05]  /*12d0*/  @!P0 BRA `(.L_x_17) ;  /* 0x00000000000c8947 */ /* 0x000fea0003800000 */
[----:B------:R-:W2:Y:S02]  /*12e0*/  LDC.64 R92, c[0x0][0x5a8] ;  /* 0x00016a00ff5c7b82 */ /* 0x000ea40000000a00 */
[----:B--2---:R2:W5:Y:S01]  /*12f0*/  LDG.E R92, desc[UR40][R92.64] ;  /* 0x000000285c5c7981 */ /* 0x004562000c1e1900 */
[----:B------:R-:W-:Y:S05]  /*1300*/  BRA `(.L_x_16) ;  /* 0x0000000000087947 */ /* 0x000fea0003800000 */
.L_x_17:
[----:B------:R-:W-:Y:S02]  /*1310*/  ULDC UR4, c[0x0][0x5a0] ;  /* 0x0001680000047ab9 */ /* 0x000fe40000000800 */
[----:B------:R-:W-:-:S07]  /*1320*/  IMAD.U32 R92, RZ, RZ, UR4 ;  /* 0x00000004ff5c7e24 */ /* 0x000fce000f8e00ff */
.L_x_16:
[----:B------:R-:W-:Y:S01]  /*1330*/  LOP3.LUT P2, RZ, R0, 0xff, RZ, 0xc0, !PT ;  /* 0x000000ff00ff7812 */ /* 0x000fe2000784c0ff */
[----:B------:R-:W-:Y:S01]  /*1340*/  UMOV UR42, URZ ;  /* 0x0000003f002a7c82 */ /* 0x000fe20008000000 */
[----:B------:R-:W-:-:S11]  /*1350*/  PLOP3.LUT P0, PT, PT, PT, PT, 0x80, 0x0 ;  /* 0x000000000000781c */ /* 0x000fd60003f0f070 */
[----:B------:R-:W-:Y:S05]  /*1360*/  @!P2 BRA `(.L_x_18) ;  /* 0x0000009c00eca947 */ /* 0x000fea0003800000 */
[----:B------:R-:W-:Y:S01]  /*1370*/  ULDC UR4, c[0x0][0x28c] ;  /* 0x0000a30000047ab9 */ /* 0x000fe20000000800 */
[----:B------:R-:W-:Y:S01]  /*1380*/  LOP3.LUT R106, R22, 0x1, RZ, 0xfc, !PT ;  /* 0x00000001166a7812 */ /* 0x000fe200078efcff */
[----:B------:R-:W-:Y:S01]  /*1390*/  UIADD3 UR4, UR4, 0x3f, URZ ;  /* 0x0000003f04047890 */ /* 0x000fe2000fffe03f */
[----:B------:R-:W-:Y:S01]  /*13a0*/  LOP3.LUT R107, R19, 0x1, RZ, 0xfc, !PT ;  /* 0x00000001136b7812 */ /* 0x000fe200078efcff */
[----:B------:R-:W-:Y:S01]  /*13b0*/  IMAD.MOV.U32 R90, RZ, RZ, 0x1 ;  /* 0x00000001ff5a7424 */ /* 0x000fe200078e00ff */
[----:B------:R-:W-:Y:S01]  /*13c0*/  MOV R91, RZ ;  /* 0x000000ff005b7202 */ /* 0x000fe20000000f00 */
[----:B------:R-:W-:Y:S01]  /*13d0*/  USHF.R.S32.HI UR5, URZ, 0x1f, UR4 ;  /* 0x0000001f3f057899 */ /* 0x000fe20008011404 */
[----:B------:R-:W-:Y:S01]  /*13e0*/  ULDC.64 UR52, c[0x0][0x198] ;  /* 0x0000660000347ab9 */ /* 0x000fe20000000a00 */
[----:B------:R-:W-:Y:S02]  /*13f0*/  UMOV UR43, URZ ;  /* 0x0000003f002b7c82 */ /* 0x000fe40008000000 */
[----:B------:R-:W-:Y:S01]  /*1400*/  ULEA.HI UR5, UR5, UR4, URZ, 0x6 ;  /* 0x0000000405057291 */ /* 0x000fe2000f8f303f */
[----:B------:R-:W-:Y:S01]  /*1410*/  UMOV UR48, URZ ;  /* 0x0000003f00307c82 */ /* 0x000fe20008000000 */
[----:B------:R-:W-:-:S02]  /*1420*/  UMOV UR42, URZ ;  /* 0x0000003f002a7c82 */ /* 0x000fc40008000000 */
[----:B------:R-:W-:-:S12]  /*1430*/  USHF.R.S32.HI UR49, URZ, 0x6, UR5 ;  /* 0x000000063f317899 */ /* 0x000fd80008011405 */
.L_x_90:
[----:B------:R-:W-:Y:S01]  /*1440*/  LOP3.LUT R0, R18, 0x80, RZ, 0xc0, !PT ;  /* 0x0000008012007812 */ /* 0x000fe200078ec0ff */
[----:B------:R-:W3:Y:S01]  /*1450*/  S2UR UR50, SR_CgaCtaId ;  /* 0x00000000003279c3 */ /* 0x000ee20000008800 */
[----:B------:R-:W-:Y:S02]  /*1460*/  UMOV UR51, 0x400 ;  /* 0x0000040000337882 */ /* 0x000fe40000000000 */
[----:B------:R-:W-:-:S06]  /*1470*/  SHF.R.U32.HI R0, RZ, 0x7, R0 ;  /* 0x00000007ff007819 */ /* 0x000fcc0000011600 */
[----:B------:R-:W4:Y:S01]  /*1480*/  SHFL.IDX PT, R0, R0, RZ, 0x1f ;  /* 0x00001fff00007589 */ /* 0x000f2200000e0000 */
[----:B---3--:R-:W-:Y:S01]  /*1490*/  ULEA UR51, UR50, UR51, 0x18 ;  /* 0x0000003332337291 */ /* 0x008fe2000f8ec03f */
[----:B----4-:R-:W-:-:S13]  /*14a0*/  R2UR UR4, R0 ;  /* 0x00000000000472ca */ /* 0x010fda00000e0000 */
[----:B------:R-:W-:-:S04]  /*14b0*/  ULEA.HI UR5, UR4, UR4, URZ, 0x1 ;  /* 0x0000000404057291 */ /* 0x000fc8000f8f083f */
[----:B------:R-:W-:-:S04]  /*14c0*/  ULOP3.LUT UR5, UR5, 0x7fffe, URZ, 0xc0, !UPT ;  /* 0x0007fffe05057892 */ /* 0x000fc8000f8ec03f */
[----:B------:R-:W-:-:S03]  /*14d0*/  UIADD3 UR5, UR4, -UR5, URZ ;  /* 0x8000000504057290 */ /* 0x000fc6000fffe03f */
[----:B------:R-:W-:Y:S01]  /*14e0*/  ULDC UR4, c[0x0][0x28c] ;  /* 0x0000a30000047ab9 */ /* 0x000fe20000000800 */
[----:B------:R-:W-:Y:S01]  /*14f0*/  ULEA UR5, UR5, UR51, 0xd ;  /* 0x0000003305057291 */ /* 0x000fe2000f8e683f */
[----:B------:R-:W-:-:S03]  /*1500*/  ISETP.LT.AND P0, PT, RZ, UR4, PT ;  /* 0x00000004ff007c0c */ /* 0x000fc6000bf01270 */
[----:B------:R-:W-:-:S04]  /*1510*/  UIADD3 UR5, UR5, 0x8400, URZ ;  /* 0x0000840005057890 */ /* 0x000fc8000fffe03f */
[----:B------:R-:W-:-:S04]  /*1520*/  USHF.R.U32.HI UR5, URZ, 0x4, UR5 ;  /* 0x000000043f057899 */ /* 0x000fc80008011605 */
[----:B------:R-:W-:-:S04]  /*1530*/  ULOP3.LUT UR5, UR5, 0x3fff, URZ, 0xc0, !UPT ;  /* 0x00003fff05057892 */ /* 0x000fc8000f8ec03f */
[----:B------:R-:W-:Y:S01]  /*1540*/  ULOP3.LUT UR44, UR5, 0x10000, URZ, 0xfc, !UPT ;  /* 0x00010000052c7892 */ /* 0x000fe2000f8efc3f */
[----:B-1----:R-:W-:Y:S11]  /*1550*/  @P0 BRA `(.L_x_19) ;  /* 0x0000000000400947 */ /* 0x002ff60003800000 */
[----:B------:R-:W-:Y:S01]  /*1560*/  MOV R0, 0x0 ;  /* 0x0000000000007802 */ /* 0x000fe20000000f00 */
[----:B------:R-:W-:Y:S01]  /*1570*/  ULDC.64 UR4, c[0x4][0x70] ;  /* 0x01001c0000047ab9 */ /* 0x000fe20000000a00 */
[----:B------:R-:W-:Y:S01]  /*1580*/  ULDC.64 UR6, c[0x4][0x8] ;  /* 0x0100020000067ab9 */ /* 0x000fe20000000a00 */
[----:B-1----:R-:W-:Y:S01]  /*1590*/  IMAD.U32 R4, RZ, RZ, UR4 ;  /* 0x00000004ff047e24 */ /* 0x002fe2000f8e00ff */
[----:B------:R1:W3:Y:S01]  /*15a0*/  LDC.64 R14, c[0x4][R0] ;  /* 0x01000000000e7b82 */ /* 0x0002e20000000a00 */
[----:B------:R-:W-:Y:S01]  /*15b0*/  IMAD.U32 R5, RZ, RZ, UR5 ;  /* 0x00000005ff057e24 */ /* 0x000fe2000f8e00ff */
[----:B------:R-:W-:Y:S01]  /*15c0*/  ULDC.64 UR4, c[0x4][0x78] ;  /* 0x01001e0000047ab9 */ /* 0x000fe20000000a00 */
[----:B------:R-:W-:Y:S01]  /*15d0*/  IMAD.U32 R10, RZ, RZ, UR6 ;  /* 0x00000006ff0a7e24 */ /* 0x000fe2000f8e00ff */
[----:B------:R-:W-:Y:S01]  /*15e0*/  MOV R6, UR4 ;  /* 0x0000000400067c02 */ /* 0x000fe20008000f00 */
[----:B------:R-:W-:Y:S01]  /*15f0*/  IMAD.U32 R7, RZ, RZ, UR5 ;  /* 0x00000005ff077e24 */ /* 0x000fe2000f8e00ff */
[----:B------:R-:W-:Y:S01]  /*1600*/  MOV R11, UR7 ;  /* 0x00000007000b7c02 */ /* 0x000fe20008000f00 */
[----:B------:R-:W-:Y:S01]  /*1610*/  IMAD.MOV.U32 R8, RZ, RZ, 0x1e1 ;  /* 0x000001e1ff087424 */ /* 0x000fe200078e00ff */
[----:B------:R-:W-:Y:S01]  /*1620*/  MOV R13, RZ ;  /* 0x000000ff000d7202 */ /* 0x000fe20000000f00 */
[----:B-1----:R-:W-:-:S07]  /*1630*/  IMAD.MOV.U32 R12, RZ, RZ, 0x1 ;  /* 0x00000001ff0c7424 */ /* 0x002fce00078e00ff */
[----:B------:R-:W-:-:S07]  /*1640*/  LEPC R20, `(.L_x_19) ;  /* 0x000000001014794e */ /* 0x000fce0000000000 */
[----:B--23-5:R-:W-:Y:S05]  /*1650*/  CALL.ABS.NOINC R14 ;  /* 0x000000000e007343 */ /* 0x02cfea0003c00000 */
.L_x_19:
[----:B------:R-:W-:-:S13]  /*1660*/  ISETP.NE.AND P0, PT, R106, 0x3, PT ;  /* 0x000000036a00780c */ /* 0x000fda0003f05270 */
[----:B------:R-:W-:Y:S05]  /*1670*/  @!P0 BRA `(.L_x_20) ;  /* 0x0000000000048947 */ /* 0x000fea0003800000 */
[----:B------:R-:W-:Y:S01]  /*1680*/  BPT.TRAP 0x1 ;  /* 0x000000040000795c */ /* 0x000fe20000300000 */
.L_x_20:
[----:B------:R-:W-:Y:S01]  /*1690*/  IMAD.U32 R3, RZ, RZ, UR48 ;  /* 0x00000030ff037e24 */ /* 0x000fe2000f8e00ff */
[----:B------:R-:W-:-:S04]  /*16a0*/  SHF.L.U32 R0, R91, 0x1f, RZ ;  /* 0x0000001f5b007819 */ /* 0x000fc800000006ff */
[----:B------:R-:W-:-:S04]  /*16b0*/  LEA R3, R3, UR51, 0x3 ;  /* 0x0000003303037c11 */ /* 0x000fc8000f8e18ff */
[----:B------:R3:W4:Y:S01]  /*16c0*/  SYNCS.PHASECHK.TRANS64.TRYWAIT P1, [R3+URZ], R0 ;  /* 0x00000000030075a7 */ /* 0x000722000802017f */
[----:B------:R-:W-:Y:S05]  /*16d0*/  @!P0 BRA `(.L_x_21) ;  /* 0x0000000000048947 */ /* 0x000fea0003800000 */
[----:B------:R-:W-:Y:S01]  /*16e0*/  BPT.TRAP 0x1 ;  /* 0x000000040000795c */ /* 0x000fe20000300000 */
.L_x_21:
[----:B----4-:R-:W-:Y:S05]  /*16f0*/  @P1 BRA `(.L_x_22) ;  /* 0x0000000000081947 */ /* 0x010fea0003800000 */
[----:B------:R-:W4:Y:S02]  /*1700*/  SYNCS.PHASECHK.TRANS64.TRYWAIT P1, [R3+URZ], R0 ;  /* 0x00000000030075a7 */ /* 0x000f24000802017f */
[----:B----4-:R-:W-:Y:S05]  /*1710*/  @!P1 BRA `(.L_x_23) ;  /* 0x000000c400bc9947 */ /* 0x010fea0003800000 */
.L_x_22:
[----:B------:R-:W-:-:S04]  /*1720*/  UISETP.LT.AND UP0, UPT, UR49, 0x1, UPT ;  /* 0x000000013100788c */ /* 0x000fc8000bf01270 */
[----:B------:R-:W-:-:S06]  /*1730*/  USEL UR4, UR49, 0x1, UP0 ;  /* 0x0000000131047887 */ /* 0x000fcc0008000000 */
[----:B---34-:R-:W-:Y:S01]  /*1740*/  IMAD.U32 R0, RZ, RZ, UR4 ;  /* 0x00000004ff007e24 */ /* 0x018fe2000f8e00ff */
[----:B------:R-:W-:Y:S05]  /*1750*/  WARPSYNC.ALL ;  /* 0x0000000000007948 */ /* 0x000fea0003800000 */
[----:B------:R-:W-:-:S04]  /*1760*/  IADD3 R0, -R0, UR49, RZ ;  /* 0x0000003100007c10 */ /* 0x000fc8000fffe1ff */
[----:B------:R-:W-:Y:S01]  /*1770*/  ISETP.GE.AND P1, PT, R0, 0x1, PT ;  /* 0x000000010000780c */ /* 0x000fe20003f26270 */
[----:B------:R-:W-:Y:S01]  /*1780*/  UIADD3 UR4, UR51, 0x28400, URZ ;  /* 0x0002840033047890 */ /* 0x000fe2000fffe03f */
[----:B------:R-:W-:Y:S01]  /*1790*/  WARPGROUP.ARRIVE ;  /* 0x00000000000079c5 */ /* 0x000fe20000000000 */
[----:B------:R-:W-:Y:S02]  /*17a0*/  ULEA UR10, UR48, UR44, 0xb ;  /* 0x0000002c300a7291 */ /* 0x000fe4000f8e583f */
[----:B------:R-:W-:Y:S01]  /*17b0*/  USHF.R.U32.HI UR4, URZ, 0x4, UR4 ;  /* 0x000000043f047899 */ /* 0x000fe20008011604 */
[----:B------:R-:W-:Y:S01]  /*17c0*/  UMOV UR5, 0x40000040 ;  /* 0x4000004000057882 */ /* 0x000fe20000000000 */
[----:B------:R-:W-:Y:S02]  /*17d0*/  UMOV UR7, 0x40000040 ;  /* 0x4000004000077882 */ /* 0x000fe40000000000 */
[----:B------:R-:W-:Y:S02]  /*17e0*/  ULOP3.LUT UR4, UR4, 0x3fff, URZ, 0xc0, !UPT ;  /* 0x00003fff04047892 */ /* 0x000fe4000f8ec03f */
[----:B------:R-:W-:-:S02]  /*17f0*/  UIADD3 UR11, UR10, 0x400, URZ ;  /* 0x000004000a0b7890 */ /* 0x000fc4000fffe03f */
[----:B------:R-:W-:-:S03]  /*1800*/  ULOP3.LUT UR8, UR4, 0x10000, URZ, 0xfc, !UPT ;  /* 0x0001000004087892 */ /* 0x000fc6000f8efc3f */
[----:B------:R-:W-:Y:S01]  /*1810*/  UMOV UR4, UR10 ;  /* 0x0000000a00047c82 */ /* 0x000fe20008000000 */
[----:B------:R-:W-:-:S07]  /*1820*/  ULEA UR9, UR48, UR8, 0x9 ;  /* 0x0000000830097291 */ /* 0x000fce000f8e483f */
[----:B------:R-:W-:Y:S02]  /*1830*/  UMOV UR6, UR9 ;  /* 0x0000000900067c82 */ /* 0x000fe40008000000 */
[----:B------:R-:W-:Y:S01]  /*1840*/  HGMMA.64x64x16.F32 R56, gdesc[UR4], RZ, !UPT, gsb0 ;  /* 0x00e00000043879f0 */ /* 0x000fe2000c0008ff */
[----:B------:R-:W-:Y:S01]  /*1850*/  UMOV UR4, UR11 ;  /* 0x0000000b00047c82 */ /* 0x000fe20008000000 */
[----:B------:R-:W-:Y:S01]  /*1860*/  UMOV UR5, 0x40000040 ;  /* 0x4000004000057882 */ /* 0x000fe20000000000 */
[----:B------:R-:W-:Y:S01]  /*1870*/  UIADD3 UR11, UR10, 0x402, URZ ;  /* 0x000004020a0b7890 */ /* 0x000fe2000fffe03f */
[----:B------:R-:W-:Y:S02]  /*1880*/  WARPGROUP.DEPBAR.LE gsb0, 0x0 ;  /* 0x00008000000079c5 */ /* 0x000fe40000010000 */
[----:B------:R-:W-:-:S06]  /*1890*/  WARPGROUP.ARRIVE ;  /* 0x00000000000079c5 */ /* 0x000fcc0000000000 */
[----:B------:R-:W-:Y:S01]  /*18a0*/  HGMMA.64x64x16.F32 R24, gdesc[UR4], RZ, !UPT, gsb0 ;  /* 0x00e00000041879f0 */ /* 0x000fe2000c0008ff */
[----:B------:R-:W-:Y:S02]  /*18b0*/  UIADD3 UR4, UR10, 0x2, URZ ;  /* 0x000000020a047890 */ /* 0x000fe4000fffe03f */
[----:B------:R-:W-:Y:S01]  /*18c0*/  UIADD3 UR6, UR9, 0x2, URZ ;  /* 0x0000000209067890 */ /* 0x000fe2000fffe03f */
[----:B------:R-:W-:Y:S01]  /*18d0*/  UMOV UR5, 0x40000040 ;  /* 0x4000004000057882 */ /* 0x000fe20000000000 */
[----:B------:R-:W-:Y:S01]  /*18e0*/  UMOV UR7, 0x40000040 ;  /* 0x4000004000077882 */ /* 0x000fe20000000000 */
[----:B------:R-:W-:Y:S02]  /*18f0*/  WARPGROUP.DEPBAR.LE gsb0, 0x0 ;  /* 0x00008000000079c5 */ /* 0x000fe40000010000 */
[----:B------:R-:W-:-:S06]  /*1900*/  WARPGROUP.ARRIVE ;  /* 0x00000000000079c5 */ /* 0x000fcc0000000000 */
[----:B------:R-:W-:Y:S01]  /*1910*/  HGMMA.64x64x16.F32 R56, gdesc[UR4], R56, gsb0 ;  /* 0x00e00000043879f0 */ /* 0x000fe20008000838 */
[----:B------:R-:W-:Y:S01]  /*1920*/  UMOV UR4, UR11 ;  /* 0x0000000b00047c82 */ /* 0x000fe20008000000 */
[----:B------:R-:W-:Y:S01]  /*1930*/  UMOV UR5, 0x40000040 ;  /* 0x4000004000057882 */ /* 0x000fe20000000000 */
[----:B------:R-:W-:Y:S01]  /*1940*/  UIADD3 UR11, UR10, 0x404, URZ ;  /* 0x000004040a0b7890 */ /* 0x000fe2000fffe03f */
[----:B------:R-:W-:Y:S02]  /*1950*/  WARPGROUP.DEPBAR.LE gsb0, 0x0 ;  /* 0x00008000000079c5 */ /* 0x000fe40000010000 */
[----:B------:R-:W-:-:S06]  /*1960*/  WARPGROUP.ARRIVE ;  /* 0x00000000000079c5 */ /* 0x000fcc0000000000 */
[----:B------:R-:W-:Y:S01]  /*1970*/  HGMMA.64x64x16.F32 R24, gdesc[UR4], R24, gsb0 ;  /* 0x00e00000041879f0 */ /* 0x000fe20008000818 */
        /* <DEDUP_REMOVED lines=9> */
[----:B------:R-:W-:Y:S02]  /*1a10*/  WARPGROUP.DEPBAR.LE gsb0, 0x0 ;  /* 0x00008000000079c5 */ /* 0x000fe40000010000 */
[----:B------:R-:W-:-:S06]  /*1a20*/  WARPGROUP.ARRIVE ;  /* 0x00000000000079c5 */ /* 0x000fcc0000000000 */
[----:B------:R-:W-:Y:S01]  /*1a30*/  HGMMA.64x64x16.F32 R24, gdesc[UR4], R24, gsb0 ;  /* 0x00e00000041879f0 */ /* 0x000fe20008000818 */
[----:B------:R-:W-:Y:S02]  /*1a40*/  UIADD3 UR4, UR10, 0x6, URZ ;  /* 0x000000060a047890 */ /* 0x000fe4000fffe03f */
[----:B------:R-:W-:Y:S01]  /*1a50*/  UIADD3 UR6, UR9, 0x6, URZ ;  /* 0x0000000609067890 */ /* 0x000fe2000fffe03f */
[----:B------:R-:W-:Y:S01]  /*1a60*/  UMOV UR5, 0x40000040 ;  /* 0x4000004000057882 */ /* 0x000fe20000000000 */
[----:B------:R-:W-:Y:S01]  /*1a70*/  UMOV UR7, 0x40000040 ;  /* 0x4000004000077882 */ /* 0x000fe20000000000 */
[----:B------:R-:W-:Y:S01]  /*1a80*/  UIADD3 UR10, UR10, 0x406, URZ ;  /* 0x000004060a0a7890 */ /* 0x000fe2000fffe03f */
[----:B------:R-:W-:Y:S02]  /*1a90*/  WARPGROUP.DEPBAR.LE gsb0, 0x0 ;  /* 0x00008000000079c5 */ /* 0x000fe40000010000 */
[----:B------:R-:W-:-:S06]  /*1aa0*/  WARPGROUP.ARRIVE ;  /* 0x00000000000079c5 */ /* 0x000fcc0000000000 */
[----:B------:R-:W-:Y:S01]  /*1ab0*/  HGMMA.64x64x16.F32 R56, gdesc[UR4], R56, gsb0 ;  /* 0x00e00000043879f0 */ /* 0x000fe20008000838 */
[----:B------:R-:W-:Y:S01]  /*1ac0*/  UMOV UR4, UR10 ;  /* 0x0000000a00047c82 */ /* 0x000fe20008000000 */
[----:B------:R-:W-:Y:S01]  /*1ad0*/  UMOV UR5, 0x40000040 ;  /* 0x4000004000057882 */ /* 0x000fe20000000000 */
[----:B------:R-:W-:Y:S02]  /*1ae0*/  WARPGROUP.DEPBAR.LE gsb0, 0x0 ;  /* 0x00008000000079c5 */ /* 0x000fe40000010000 */
[----:B------:R-:W-:-:S06]  /*1af0*/  WARPGROUP.ARRIVE ;  /* 0x00000000000079c5 */ /* 0x000fcc0000000000 */
[----:B------:R-:W-:Y:S03]  /*1b00*/  HGMMA.64x64x16.F32 R24, gdesc[UR4], R24, gsb0 ;  /* 0x00e00000041879f0 */ /* 0x000fe60008000818 */
[----:B------:R-:W-:Y:S02]  /*1b10*/  WARPGROUP.DEPBAR.LE gsb0, 0x0 ;  /* 0x00008000000079c5 */ /* 0x000fe40000010000 */
[----:B------:R-:W-:Y:S05]  /*1b20*/  @!P1 BRA `(.L_x_24) ;  /* 0x0000000400689947 */ /* 0x000fea0003800000 */
[----:B------:R-:W-:Y:S02]  /*1b30*/  UIADD3 UR9, UR48, 0x1, URZ ;  /* 0x0000000130097890 */ /* 0x000fe4000fffe03f */
[----:B------:R-:W-:Y:S02]  /*1b40*/  UMOV UR10, UR48 ;  /* 0x00000030000a7c82 */ /* 0x000fe40008000000 */
[----:B------:R-:W-:-:S04]  /*1b50*/  UISETP.NE.AND UP0, UPT, UR9, 0x4, UPT ;  /* 0x000000040900788c */ /* 0x000fc8000bf05270 */
[----:B------:R-:W-:Y:S02]  /*1b60*/  USEL UR4, URZ, 0x1, UP0 ;  /* 0x000000013f047887 */ /* 0x000fe40008000000 */
[----:B------:R-:W-:-:S04]  /*1b70*/  USEL UR9, UR9, URZ, UP0 ;  /* 0x0000003f09097287 */ /* 0x000fc80008000000 */
[----:B-1----:R-:W-:-:S08]  /*1b80*/  LOP3.LUT R5, R91, UR4, RZ, 0x3c, !PT ;  /* 0x000000045b057c12 */ /* 0x002fd0000f8e3cff */
.L_x_31:
[----:B-1-3--:R-:W-:Y:S05]  /*1b90*/  @!P0 BRA `(.L_x_25) ;  /* 0x0000000000048947 */ /* 0x00afea0003800000 */
[----:B------:R-:W-:Y:S01]  /*1ba0*/  BPT.TRAP 0x1 ;  /* 0x000000040000795c */ /* 0x000fe20000300000 */
.L_x_25:
[----:B------:R-:W-:Y:S01]  /*1bb0*/  ULEA UR4, UR9, UR51, 0x3 ;  /* 0x0000003309047291 */ /* 0x000fe2000f8e183f */
[----:B------:R-:W-:-:S08]  /*1bc0*/  SHF.L.U32 R3, R5, 0x1f, RZ ;  /* 0x0000001f05037819 */ /* 0x000fd000000006ff */
[----:B------:R1:W3:Y:S01]  /*1bd0*/  SYNCS.PHASECHK.TRANS64.TRYWAIT P1, [UR4], R3 ;  /* 0x00000003ff0075a7 */ /* 0x0002e20008020144 */
[----:B------:R-:W-:Y:S05]  /*1be0*/  @!P0 BRA `(.L_x_26) ;  /* 0x0000000000048947 */ /* 0x000fea0003800000 */
[----:B------:R-:W-:Y:S01]  /*1bf0*/  BPT.TRAP 0x1 ;  /* 0x000000040000795c */ /* 0x000fe20000300000 */
.L_x_26:
[----:B---3--:R-:W-:Y:S05]  /*1c00*/  @P1 BRA `(.L_x_27) ;  /* 0x0000000000081947 */ /* 0x008fea0003800000 */
[----:B------:R-:W3:Y:S02]  /*1c10*/  SYNCS.PHASECHK.TRANS64.TRYWAIT P1, [UR4], R3 ;  /* 0x00000003ff0075a7 */ /* 0x000ee40008020144 */
[----:B---3--:R-:W-:Y:S05]  /*1c20*/  @!P1 BRA `(.L_x_28) ;  /* 0x000000c0008c9947 */ /* 0x008fea0003800000 */
.L_x_27:
[----:B------:R-:W-:Y:S01]  /*1c30*/  ULEA UR11, UR9, UR8, 0x9 ;  /* 0x00000008090b7291 */ /* 0x000fe2000f8e483f */
[----:B------:R-:W-:Y:S01]  /*1c40*/  WARPGROUP.ARRIVE ;  /* 0x00000000000079c5 */ /* 0x000fe20000000000 */
[----:B------:R-:W-:Y:S01]  /*1c50*/  ULEA UR12, UR9, UR44, 0xb ;  /* 0x0000002c090c7291 */ /* 0x000fe2000f8e583f */
[----:B------:R-:W-:Y:S01]  /*1c60*/  UMOV UR7, 0x40000040 ;  /* 0x4000004000077882 */ /* 0x000fe20000000000 */
[----:B------:R-:W-:Y:S02]  /*1c70*/  UMOV UR5, 0x40000040 ;  /* 0x4000004000057882 */ /* 0x000fe40000000000 */
[----:B------:R-:W-:Y:S01]  /*1c80*/  UIADD3 UR13, UR12, 0x400, URZ ;  /* 0x000004000c0d7890 */ /* 0x000fe2000fffe03f */
[----:B------:R-:W-:Y:S02]  /*1c90*/  UMOV UR6, UR11 ;  /* 0x0000000b00067c82 */ /* 0x000fe40008000000 */
[----:B------:R-:W-:Y:S02]  /*1ca0*/  UMOV UR4, UR12 ;  /* 0x0000000c00047c82 */ /* 0x000fe40008000000 */
[----:B------:R-:W-:Y:S01]  /*1cb0*/  HGMMA.64x64x16.F32 R56, gdesc[UR4], R56, gsb0 ;  /* 0x00e00000043879f0 */ /* 0x000fe20008000838 */
[----:B------:R-:W-:Y:S01]  /*1cc0*/  UMOV UR5, 0x40000040 ;  /* 0x4000004000057882 */ /* 0x000fe20000000000 */
[----:B------:R-:W-:Y:S01]  /*1cd0*/  UMOV UR4, UR13 ;  /* 0x0000000d00047c82 */ /* 0x000fe20008000000 */
[----:B------:R-:W-:Y:S01]  /*1ce0*/  UIADD3 UR13, UR12, 0x402, URZ ;  /* 0x000004020c0d7890 */ /* 0x000fe2000fffe03f */
[----:B------:R-:W-:-:S02]  /*1cf0*/  WARPGROUP.DEPBAR.LE gsb0, 0x0 ;  /* 0x00008000000079c5 */ /* 0x000fc40000010000 */
        /* <DEDUP_REMOVED lines=42> */
[----:B------:R-:W-:Y:S01]  /*1fa0*/  BPT.TRAP 0x1 ;  /* 0x000000040000795c */ /* 0x000fe20000300000 */
.L_x_29:
[----:B------:R-:W-:Y:S01]  /*1fb0*/  ULEA UR4, UR10, UR51, 0x3 ;  /* 0x000000330a047291 */ /* 0x000fe2000f8e183f */
[----:B------:R-:W-:-:S03]  /*1fc0*/  ISETP.GT.U32.AND P1, PT, R22, 0x1, PT ;  /* 0x000000011600780c */ /* 0x000fc60003f24070 */
[----:B------:R-:W-:-:S04]  /*1fd0*/  UIADD3 UR4, UR4, 0x20, URZ ;  /* 0x0000002004047890 */ /* 0x000fc8000fffe03f */
[----:B------:R-:W-:-:S09]  /*1fe0*/  UPRMT UR4, URZ, 0x654, UR4 ;  /* 0x000006543f047896 */ /* 0x000fd20008000004 */
[----:B------:R-:W-:Y:S01]  /*1ff0*/  SYNCS.ARRIVE.TRANS64.RED.A1T0 RZ, [UR4], RZ ;  /* 0x000000ffffff79a7 */ /* 0x000fe20008100404 */
[----:B------:R-:W-:Y:S05]  /*2000*/  @P1 BRA `(.L_x_30) ;  /* 0x0000000000041947 */ /* 0x000fea0003800000 */
[----:B------:R-:W-:Y:S01]  /*2010*/  BPT.TRAP 0x1 ;  /* 0x000000040000795c */ /* 0x000fe20000300000 */
.L_x_30:
[----:B------:R-:W-:Y:S01]  /*2020*/  UIADD3 UR9, UR9, 0x1, URZ ;  /* 0x0000000109097890 */ /* 0x000fe2000fffe03f */
[C---:B------:R-:W-:Y:S01]  /*2030*/  ISETP.GT.AND P1, PT, R0.reuse, 0x1, PT ;  /* 0x000000010000780c */ /* 0x040fe20003f24270 */
[----:B------:R-:W-:Y:S01]  /*2040*/  UIADD3 UR10, UR10, 0x1, URZ ;  /* 0x000000010a0a7890 */ /* 0x000fe2000fffe03f */
[----:B------:R-:W-:Y:S01]  /*2050*/  IADD3 R0, R0, -0x1, RZ ;  /* 0xffffffff00007810 */ /* 0x000fe20007ffe0ff */
[----:B------:R-:W-:Y:S02]  /*2060*/  UISETP.NE.AND UP0, UPT, UR9, 0x4, UPT ;  /* 0x000000040900788c */ /* 0x000fe4000bf05270 */
[----:B------:R-:W-:Y:S02]  /*2070*/  UISETP.NE.AND UP1, UPT, UR10, 0x4, UPT ;  /* 0x000000040a00788c */ /* 0x000fe4000bf25270 */
[----:B------:R-:W-:Y:S02]  /*2080*/  USEL UR4, URZ, 0x1, UP0 ;  /* 0x000000013f047887 */ /* 0x000fe40008000000 */
[----:B------:R-:W-:-:S02]  /*2090*/  USEL UR9, UR9, URZ, UP0 ;  /* 0x0000003f09097287 */ /* 0x000fc40008000000 */
[----:B------:R-:W-:Y:S02]  /*20a0*/  USEL UR10, UR10, URZ, UP1 ;  /* 0x0000003f0a0a7287 */ /* 0x000fe40008800000 */
[----:B------:R-:W-:Y:S01]  /*20b0*/  LOP3.LUT R5, R5, UR4, RZ, 0x3c, !PT ;  /* 0x0000000405057c12 */ /* 0x000fe2000f8e3cff */
[----:B------:R-:W-:Y:S09]  /*20c0*/  @P1 BRA `(.L_x_31) ;  /* 0xfffffff800b01947 */ /* 0x000ff2000383ffff */
.L_x_24:
[----:B------:R-:W4:Y:S02]  /*20d0*/  LDC R0, c[0x0][0x28c] ;  /* 0x0000a300ff007b82 */ /* 0x000f240000000800 */
[----:B----4-:R-:W-:-:S13]  /*20e0*/  ISETP.GE.AND P1, PT, R0, 0x1, PT ;  /* 0x000000010000780c */ /* 0x010fda0003f26270 */
[----:B------:R-:W-:Y:S05]  /*20f0*/  @!P1 BRA `(.L_x_32) ;  /* 0x0000000000349947 */ /* 0x000fea0003800000 */
[----:B------:R-:W-:Y:S05]  /*2100*/  @!P0 BRA `(.L_x_33) ;  /* 0x0000000000048947 */ /* 0x000fea0003800000 */
[----:B------:R-:W-:Y:S01]  /*2110*/  BPT.TRAP 0x1 ;  /* 0x000000040000795c */ /* 0x000fe20000300000 */
.L_x_33:
[----:B------:R-:W-:Y:S01]  /*2120*/  UISETP.LT.AND UP0, UPT, UR49, 0x1, UPT ;  /* 0x000000013100788c */ /* 0x000fe2000bf01270 */
[----:B------:R-:W-:-:S03]  /*2130*/  ISETP.GT.U32.AND P0, PT, R22, 0x1, PT ;  /* 0x000000011600780c */ /* 0x000fc60003f04070 */
[----:B------:R-:W-:-:S04]  /*2140*/  USEL UR4, UR49, 0x1, UP0 ;  /* 0x0000000131047887 */ /* 0x000fc80008000000 */
[----:B------:R-:W-:-:S04]  /*2150*/  UIADD3 UR4, UR48, UR49, -UR4 ;  /* 0x0000003130047290 */ /* 0x000fc8000fffe804 */
[----:B------:R-:W-:-:S04]  /*2160*/  USHF.L.U32 UR4, UR4, 0x3, URZ ;  /* 0x0000000304047899 */ /* 0x000fc8000800063f */
[----:B------:R-:W-:-:S04]  /*2170*/  ULOP3.LUT UR4, UR4, 0x18, URZ, 0xc0, !UPT ;  /* 0x0000001804047892 */ /* 0x000fc8000f8ec03f */
[----:B------:R-:W-:-:S04]  /*2180*/  UIADD3 UR4, UR51, 0x20, UR4 ;  /* 0x0000002033047890 */ /* 0x000fc8000fffe004 */
[----:B------:R-:W-:-:S09]  /*2190*/  UPRMT UR4, URZ, 0x654, UR4 ;  /* 0x000006543f047896 */ /* 0x000fd20008000004 */
[----:B------:R-:W-:Y:S01]  /*21a0*/  SYNCS.ARRIVE.TRANS64.RED.A1T0 RZ, [UR4], RZ ;  /* 0x000000ffffff79a7 */ /* 0x000fe20008100404 */
[----:B------:R-:W-:Y:S05]  /*21b0*/  @P0 BRA `(.L_x_32) ;  /* 0x0000000000040947 */ /* 0x000fea0003800000 */
[----:B------:R-:W-:Y:S01]  /*21c0*/  BPT.TRAP 0x1 ;  /* 0x000000040000795c */ /* 0x000fe20000300000 */
.L_x_32:
[----:B------:R-:W-:Y:S01]  /*21d0*/  UIADD3 UR4, UR51, 0x200, URZ ;  /* 0x0000020033047890 */ /* 0x000fe2000fffe03f */
[----:B------:R-:W-:Y:S02]  /*21e0*/  R2UR UR46, R94 ;  /* 0x000000005e2e72ca */ /* 0x000fe400000e0000 */
[----:B------:R-:W-:Y:S01]  /*21f0*/  R2UR UR45, R95 ;  /* 0x000000005f2d72ca */ /* 0x000fe200000e0000 */
[----:B------:R-:W-:-:S06]  /*2200*/  ULOP3.LUT UP0, URZ, UR4, 0x1bf, URZ, 0xc0, !UPT ;  /* 0x000001bf043f7892 */ /* 0x000fcc000f80c03f */
[----:B------:R-:W-:-:S04]  /*2210*/  PLOP3.LUT P0, PT, PT, PT, UP0, 0x80, 0x0 ;  /* 0x000000000000781c */ /* 0x000fc80003f0f008 */
[----:B------:R-:W-:Y:S02]  /*2220*/  USHF.L.U32 UR46, UR46, 0x8, URZ ;  /* 0x000000082e2e7899 */ /* 0x000fe4000800063f */
[----:B------:R-:W-:-:S07]  /*2230*/  USHF.L.U32 UR45, UR45, 0x6, URZ ;  /* 0x000000062d2d7899 */ /* 0x000fce000800063f */
[----:B------:R-:W-:Y:S05]  /*2240*/  @!P0 BRA `(.L_x_34) ;  /* 0x00000000007c8947 */ /* 0x000fea0003800000 */
[----:B------:R-:W-:Y:S01]  /*2250*/  MOV R23, 0x0 ;  /* 0x0000000000177802 */ /* 0x000fe20000000f00 */
[----:B------:R-:W-:Y:S01]  /*2260*/  ULDC.64 UR4, c[0x4][0x80] ;  /* 0x0100200000047ab9 */ /* 0x000fe20000000a00 */
[----:B------:R-:W-:Y:S01]  /*2270*/  ULDC.64 UR6, c[0x4][0x10] ;  /* 0x0100040000067ab9 */ /* 0x000fe20000000a00 */
[----:B-1-3--:R-:W-:Y:S01]  /*2280*/  IMAD.U32 R4, RZ, RZ, UR4 ;  /* 0x00000004ff047e24 */ /* 0x00afe2000f8e00ff */
        /* <DEDUP_REMOVED lines=12> */
.L_x_35:
[----:B------:R1:W2:Y:S01]  /*2350*/  LDC.64 R14, c[0x4][R23] ;  /* 0x01000000170e7b82 */ /* 0x0002a20000000a00 */
[----:B------:R-:W-:Y:S01]  /*2360*/  ULDC.64 UR4, c[0x4][0x80] ;  /* 0x0100200000047ab9 */ /* 0x000fe20000000a00 */
[----:B------:R-:W-:Y:S01]  /*2370*/  ULDC.64 UR6, c[0x4][0x10] ;  /* 0x0100040000067ab9 */ /* 0x000fe20000000a00 */
[----:B------:R-:W-:Y:S01]  /*2380*/  IMAD.U32 R4, RZ, RZ, UR4 ;  /* 0x00000004ff047e24 */ /* 0x000fe2000f8e00ff */
[----:B------:R-:W-:Y:S01]  /*2390*/  MOV R11, UR7 ;  /* 0x00000007000b7c02 */ /* 0x000fe20008000f00 */
[----:B------:R-:W-:Y:S01]  /*23a0*/  IMAD.U32 R5, RZ, RZ, UR5 ;  /* 0x00000005ff057e24 */ /* 0x000fe2000f8e00ff */
[----:B------:R-:W-:Y:S01]  /*23b0*/  ULDC.64 UR4, c[0x4][0x88] ;  /* 0x0100220000047ab9 */ /* 0x000fe20000000a00 */
[----:B------:R-:W-:Y:S01]  /*23c0*/  IMAD.U32 R10, RZ, RZ, UR6 ;  /* 0x00000006ff0a7e24 */ /* 0x000fe2000f8e00ff */
[----:B------:R-:W-:Y:S01]  /*23d0*/  MOV R6, UR4 ;  /* 0x0000000400067c02 */ /* 0x000fe20008000f00 */
[----:B------:R-:W-:Y:S01]  /*23e0*/  IMAD.U32 R7, RZ, RZ, UR5 ;  /* 0x00000005ff077e24 */ /* 0x000fe2000f8e00ff */
[----:B------:R-:W-:Y:S01]  /*23f0*/  MOV R13, RZ ;  /* 0x000000ff000d7202 */ /* 0x000fe20000000f00 */
[----:B------:R-:W-:-:S02]  /*2400*/  IMAD.MOV.U32 R8, RZ, RZ, 0x70 ;  /* 0x00000070ff087424 */ /* 0x000fc400078e00ff */
[----:B-1----:R-:W-:-:S07]  /*2410*/  IMAD.MOV.U32 R12, RZ, RZ, 0x1 ;  /* 0x00000001ff0c7424 */ /* 0x002fce00078e00ff */
[----:B------:R-:W-:-:S07]  /*2420*/  LEPC R20, `(.L_x_34) ;  /* 0x000000001014794e */ /* 0x000fce0000000000 */
[----:B--2---:R-:W-:Y:S05]  /*2430*/  CALL.ABS.NOINC R14 ;  /* 0x000000000e007343 */ /* 0x004fea0003c00000 */
.L_x_34:
[----:B------:R-:W-:Y:S02]  /*2440*/  ULDC.64 UR4, c[0x0][0x590] ;  /* 0x0001640000047ab9 */ /* 0x000fe40000000a00 */
[----:B------:R-:W-:Y:S02]  /*2450*/  IMAD.U32 R108, RZ, RZ, UR4 ;  /* 0x00000004ff6c7e24 */ /* 0x000fe4000f8e00ff */
[----:B------:R-:W-:-:S03]  /*2460*/  IMAD.U32 R109, RZ, RZ, UR5 ;  /* 0x00000005ff6d7e24 */ /* 0x000fc6000f8e00ff */
[----:B------:R-:W-:-:S04]  /*2470*/  ISETP.NE.U32.AND P2, PT, R108, RZ, PT ;  /* 0x000000ff6c00720c */ /* 0x000fc80003f45070 */
[----:B------:R-:W-:-:S13]  /*2480*/  ISETP.NE.AND.EX P2, PT, R109, RZ, PT, P2 ;  /* 0x000000ff6d00720c */ /* 0x000fda0003f45320 */
[----:B------:R-:W-:Y:S05]  /*2490*/  @!P2 BRA `(.L_x_36) ;  /* 0x000000000034a947 */ /* 0x000fea0003800000 */
[----:B------:R-:W-:Y:S02]  /*24a0*/  ULDC.64 UR4, c[0x0][0x588] ;  /* 0x0001620000047ab9 */ /* 0x000fe40000000a00 */
[----:B------:R-:W-:-:S04]  /*24b0*/  ISETP.NE.U32.AND P0, PT, RZ, UR4, PT ;  /* 0x00000004ff007c0c */ /* 0x000fc8000bf05070 */
[----:B------:R-:W-:-:S13]  /*24c0*/  ISETP.NE.AND.EX P0, PT, RZ, UR5, PT, P0 ;  /* 0x00000005ff007c0c */ /* 0x000fda000bf05300 */
[----:B------:R-:W-:Y:S05]  /*24d0*/  @!P0 BRA `(.L_x_37) ;  /* 0x0000000000188947 */ /* 0x000fea0003800000 */
[----:B-1-3--:R-:W1:Y:S01]  /*24e0*/  LDC.64 R4, c[0x0][0x588] ;  /* 0x00016200ff047b82 */ /* 0x00ae620000000a00 */
[----:B------:R-:W-:-:S04]  /*24f0*/  IMAD R3, R108, UR47, RZ ;  /* 0x0000002f6c037c24 */ /* 0x000fc8000f8e02ff */
[----:B-1----:R-:W-:-:S05]  /*2500*/  IMAD.WIDE R4, R3, 0x4, R4 ;  /* 0x0000000403047825 */ /* 0x002fca00078e0204 */
[----:B-----5:R4:W5:Y:S01]  /*2510*/  LDG.E R89, desc[UR40][R4.64] ;  /* 0x0000002804597981 */ /* 0x020962000c1e1900 */
[----:B------:R-:W-:Y:S01]  /*2520*/  MOV R88, 0x1 ;  /* 0x0000000100587802 */ /* 0x000fe20000000f00 */
[----:B------:R-:W-:Y:S06]  /*2530*/  BRA `(.L_x_36) ;  /* 0x00000000000c7947 */ /* 0x000fec0003800000 */
.L_x_37:
[----:B------:R-:W-:Y:S01]  /*2540*/  ULDC UR4, c[0x0][0x580] ;  /* 0x0001600000047ab9 */ /* 0x000fe20000000800 */
[----:B------:R-:W-:Y:S02]  /*2550*/  IMAD.MOV.U32 R88, RZ, RZ, 0x1 ;  /* 0x00000001ff587424 */ /* 0x000fe400078e00ff */
[----:B-----5:R-:W-:-:S07]  /*2560*/  IMAD.U32 R89, RZ, RZ, UR4 ;  /* 0x00000004ff597e24 */ /* 0x020fce000f8e00ff */
.L_x_36:
[----:B-1-34-:R-:W1:Y:S02]  /*2570*/  LDC.64 R4, c[0x0][0x5b0] ;  /* 0x00016c00ff047b82 */ /* 0x01ae640000000a00 */
[----:B-1----:R-:W-:-:S04]  /*2580*/  ISETP.NE.U32.AND P0, PT, R4, RZ, PT ;  /* 0x000000ff0400720c */ /* 0x002fc80003f05070 */
[----:B------:R-:W-:-:S13]  /*2590*/  ISETP.NE.AND.EX P0, PT, R5, RZ, PT, P0 ;  /* 0x000000ff0500720c */ /* 0x000fda0003f05300 */
[----:B------:R-:W-:Y:S05]  /*25a0*/  @!P0 BRA `(.L_x_38) ;  /* 0x00000000002c8947 */ /* 0x000fea0003800000 */
[----:B------:R-:W-:Y:S02]  /*25b0*/  ULDC.64 UR4, c[0x0][0x5a8] ;  /* 0x00016a0000047ab9 */ /* 0x000fe40000000a00 */
[----:B------:R-:W-:-:S04]  /*25c0*/  ISETP.NE.U32.AND P0, PT, RZ, UR4, PT ;  /* 0x00000004ff007c0c */ /* 0x000fc8000bf05070 */
[----:B------:R-:W-:-:S13]  /*25d0*/  ISETP.NE.AND.EX P0, PT, RZ, UR5, PT, P0 ;  /* 0x00000005ff007c0c */ /* 0x000fda000bf05300 */
[----:B------:R-:W-:Y:S05]  /*25e0*/  @!P0 BRA `(.L_x_39) ;  /* 0x0000000000148947 */ /* 0x000fea0003800000 */
[----:B--2--5:R-:W1:Y:S01]  /*25f0*/  LDC.64 R92, c[0x0][0x5a8] ;  /* 0x00016a00ff5c7b82 */ /* 0x024e620000000a00 */
[----:B------:R-:W-:-:S04]  /*2600*/  IMAD R3, R4, UR47, RZ ;  /* 0x0000002f04037c24 */ /* 0x000fc8000f8e02ff */
[----:B-1----:R-:W-:-:S06]  /*2610*/  IMAD.WIDE R92, R3, 0x4, R92 ;  /* 0x00000004035c7825 */ /* 0x002fcc00078e025c */
[----:B------:R1:W5:Y:S01]  /*2620*/  LDG.E R92, desc[UR40][R92.64] ;  /* 0x000000285c5c7981 */ /* 0x000362000c1e1900 */
[----:B------:R-:W-:Y:S05]  /*2630*/  BRA `(.L_x_38) ;  /* 0x0000000000087947 */ /* 0x000fea0003800000 */
.L_x_39:
[----:B------:R-:W-:Y:S02]  /*2640*/  ULDC UR4, c[0x0][0x5a0] ;  /* 0x0001680000047ab9 */ /* 0x000fe40000000800 */
[----:B-----5:R-:W-:-:S07]  /*2650*/  MOV R92, UR4 ;  /* 0x00000004005c7c02 */ /* 0x020fce0008000f00 */
.L_x_38:
[----:B------:R-:W-:Y:S01]  /*2660*/  ULDC.64 UR4, c[0x0][0x588] ;  /* 0x0001620000047ab9 */ /* 0x000fe20000000a00 */
[----:B------:R-:W-:Y:S01]  /*2670*/  ISETP.NE.U32.AND P1, PT, R108, RZ, PT ;  /* 0x000000ff6c00720c */ /* 0x000fe20003f25070 */
[----:B------:R-:W-:Y:S02]  /*2680*/  UISETP.NE.U32.AND UP0, UPT, UR4, URZ, UPT ;  /* 0x0000003f0400728c */ /* 0x000fe4000bf05070 */
[----:B------:R-:W-:Y:S02]  /*2690*/  ISETP.NE.U32.AND P3, PT, RZ, UR4, PT ;  /* 0x00000004ff007c0c */ /* 0x000fe4000bf65070 */
[----:B------:R-:W-:Y:S01]  /*26a0*/  ISETP.NE.AND.EX P5, PT, R109, RZ, PT, P1 ;  /* 0x000000ff6d00720c */ /* 0x000fe20003fa5310 */
[----:B------:R-:W-:Y:S02]  /*26b0*/  UISETP.NE.AND.EX UP0, UPT, UR5, URZ, UPT, UP0 ;  /* 0x0000003f0500728c */ /* 0x000fe4000bf05300 */
[----:B------:R-:W-:Y:S02]  /*26c0*/  ISETP.NE.AND.EX P3, PT, RZ, UR5, PT, P3 ;  /* 0x00000005ff007c0c */ /* 0x000fe4000bf65330 */
[----:B------:R-:W-:-:S02]  /*26d0*/  PLOP3.LUT P0, PT, PT, PT, PT, 0x8, 0x0 ;  /* 0x000000000000781c */ /* 0x000fc40003f0e170 */
[----:B------:R-:W-:-:S04]  /*26e0*/  PLOP3.LUT P4, PT, PT, PT, UP0, 0x80, 0x0 ;  /* 0x000000000000781c */ /* 0x000fc80003f8f008 */
[----:B------:R-:W-:-:S05]  /*26f0*/  PLOP3.LUT P4, PT, P4, PT, PT, 0x8, 0x0 ;  /* 0x000000000000781c */ /* 0x000fca000278e170 */
[----:B------:R-:W-:Y:S08]  /*2700*/  @P3 BRA P5, `(.L_x_40) ;  /* 0x0000000000243947 */ /* 0x000ff00002800000 */
[----:B------:R-:W-:Y:S04]  /*2710*/  BSSY B0, `(.L_x_40) ;  /* 0x0000008000007945 */ /* 0x000fe80003800000 */
[----:B------:R-:W-:Y:S05]  /*2720*/  @!P2 BRA `(.L_x_41) ;  /* 0x000000000014a947 */ /* 0x000fea0003800000 */
[----:B------:R-:W-:Y:S02]  /*2730*/  LOP3.LUT P3, RZ, R88, 0xff, RZ, 0xc0, !PT ;  /* 0x000000ff58ff7812 */ /* 0x000fe4000786c0ff */
[----:B------:R-:W-:-:S11]  /*2740*/  PLOP3.LUT P0, PT, P4, PT, PT, 0x80, 0x0 ;  /* 0x000000000000781c */ /* 0x000fd6000270f070 */
[----:B------:R-:W-:Y:S05]  /*2750*/  @!P3 BRA `(.L_x_42) ;  /* 0x00000000000cb947 */ /* 0x000fea0003800000 */
[----:B-----5:R-:W-:Y:S01]  /*2760*/  FSETP.EQ.AND P0, PT, R89, RZ, PT ;  /* 0x000000ff5900720b */ /* 0x020fe20003f02000 */
[----:B------:R-:W-:-:S12]  /*2770*/  BRA `(.L_x_42) ;  /* 0x0000000000047947 */ /* 0x000fd80003800000 */
.L_x_41:
[----:B-----5:R-:W-:-:S13]  /*2780*/  FSETP.EQ.AND P0, PT, R89, RZ, PT ;  /* 0x000000ff5900720b */ /* 0x020fda0003f02000 */
.L_x_42:
[----:B------:R-:W-:Y:S05]  /*2790*/  BSYNC B0 ;  /* 0x0000000000007941 */ /* 0x000fea0003800000 */
.L_x_40:
[----:B------:R-:W-:Y:S04]  /*27a0*/  BSSY B0, `(.L_x_43) ;  /* 0x0000007000007945 */ /* 0x000fe80003800000 */
[----:B------:R-:W-:Y:S05]  /*27b0*/  @!P2 BRA `(.L_x_44) ;  /* 0x000000000010a947 */ /* 0x000fea0003800000 */
[----:B------:R-:W-:-:S13]  /*27c0*/  LOP3.LUT P2, RZ, R88, 0xff, RZ, 0xc0, !PT ;  /* 0x000000ff58ff7812 */ /* 0x000fda000784c0ff */
[----:B------:R-:W-:Y:S05]  /*27d0*/  @!P2 BRA `(.L_x_45) ;  /* 0x00000000000ca947 */ /* 0x000fea0003800000 */
[----:B-----5:R-:W-:Y:S01]  /*27e0*/  FSETP.EQ.AND P4, PT, R89, RZ, PT ;  /* 0x000000ff5900720b */ /* 0x020fe20003f82000 */
[----:B------:R-:W-:-:S12]  /*27f0*/  BRA `(.L_x_45) ;  /* 0x0000000000047947 */ /* 0x000fd80003800000 */
.L_x_44:
[----:B-----5:R-:W-:-:S13]  /*2800*/  FSETP.EQ.AND P4, PT, R89, RZ, PT ;  /* 0x000000ff5900720b */ /* 0x020fda0003f82000 */
.L_x_45:
[----:B------:R-:W-:Y:S05]  /*2810*/  BSYNC B0 ;  /* 0x0000000000007941 */ /* 0x000fea0003800000 */
.L_x_43:
[----:B------:R-:W-:Y:S01]  /*2820*/  BSSY B0, `(.L_x_46) ;  /* 0x0000029000007945 */ /* 0x000fe20003800000 */
[----:B------:R-:W-:Y:S01]  /*2830*/  LOP3.LUT R90, R90, 0x1, RZ, 0x3c, !PT ;  /* 0x000000015a5a7812 */ /* 0x000fe200078e3cff */
[----:B------:R-:W-:Y:S01]  /*2840*/  IMAD.MOV.U32 R21, RZ, RZ, RZ ;  /* 0x000000ffff157224 */ /* 0x000fe200078e00ff */
[----:B------:R-:W-:Y:S02]  /*2850*/  CS2R R6, SRZ ;  /* 0x0000000000067805 */ /* 0x000fe4000001ff00 */
[----:B------:R-:W-:Y:S02]  /*2860*/  CS2R R4, SRZ ;  /* 0x0000000000047805 */ /* 0x000fe4000001ff00 */
[----:B------:R-:W-:Y:S02]  /*2870*/  CS2R R10, SRZ ;  /* 0x00000000000a7805 */ /* 0x000fe4000001ff00 */
[----:B------:R-:W-:Y:S01]  /*2880*/  CS2R R8, SRZ ;  /* 0x0000000000087805 */ /* 0x000fe2000001ff00 */
[----:B------:R-:W-:Y:S06]  /*2890*/  @P0 BRA `(.L_x_47) ;  /* 0x0000000000840947 */ /* 0x000fec0003800000 */
[----:B------:R-:W-:-:S13]  /*28a0*/  ISETP.NE.AND P2, PT, R107, 0x3, PT ;  /* 0x000000036b00780c */ /* 0x000fda0003f45270 */
[----:B------:R-:W-:Y:S05]  /*28b0*/  @!P2 BRA `(.L_x_48) ;  /* 0x000000000004a947 */ /* 0x000fea0003800000 */
[----:B------:R-:W-:Y:S01]  /*28c0*/  BPT.TRAP 0x1 ;  /* 0x000000040000795c */ /* 0x000fe20000300000 */
.L_x_48:
[----:B------:R-:W-:Y:S01]  /*28d0*/  SHF.L.U32 R0, R90, 0x1f, RZ ;  /* 0x0000001f5a007819 */ /* 0x000fe200000006ff */
[----:B------:R-:W-:Y:S01]  /*28e0*/  BSSY B1, `(.L_x_49) ;  /* 0x0000005000017945 */ /* 0x000fe20003800000 */
[----:B------:R-:W-:Y:S01]  /*28f0*/  IMAD.MOV.U32 R21, RZ, RZ, 0x1 ;  /* 0x00000001ff157424 */ /* 0x000fe200078e00ff */
[----:B------:R-:W-:Y:S01]  /*2900*/  MOV R6, RZ ;  /* 0x000000ff00067202 */ /* 0x000fe20000000f00 */
[----:B------:R-:W3:Y:S02]  /*2910*/  SYNCS.PHASECHK.TRANS64.TRYWAIT P2, [UR51+0x40], R0 ;  /* 0x00004000ff0075a7 */ /* 0x000ee40008040173 */
[----:B---3--:R-:W-:Y:S05]  /*2920*/  @!P2 BRA `(.L_x_50) ;  /* 0x000000b40064a947 */ /* 0x008fea0003800000 */
.L_x_164:
[----:B------:R-:W-:Y:S05]  /*2930*/  BSYNC B1 ;  /* 0x0000000000017941 */ /* 0x000fea0003800000 */
.L_x_49:
[----:B------:R-:W-:Y:S02]  /*2940*/  CS2R R4, SRZ ;  /* 0x0000000000047805 */ /* 0x000fe4000001ff00 */
[----:B------:R-:W-:Y:S02]  /*2950*/  CS2R R10, SRZ ;  /* 0x00000000000a7805 */ /* 0x000fe4000001ff00 */
[----:B------:R-:W-:Y:S01]  /*2960*/  CS2R R8, SRZ ;  /* 0x0000000000087805 */ /* 0x000fe2000001ff00 */
[----:B------:R-:W-:Y:S06]  /*2970*/  @P4 BRA `(.L_x_47) ;  /* 0x00000000004c4947 */ /* 0x000fec0003800000 */
[C---:B---3--:R-:W-:Y:S01]  /*2980*/  IMAD.SHL.U32 R0, R18.reuse, 0x10, RZ ;  /* 0x0000001012007824 */ /* 0x048fe200078e00ff */
[----:B------:R-:W-:Y:S01]  /*2990*/  SHF.R.U32.HI R5, RZ, 0x1, R18 ;  /* 0x00000001ff057819 */ /* 0x000fe20000011612 */
[C---:B------:R-:W-:Y:S01]  /*29a0*/  IMAD.SHL.U32 R3, R18.reuse, 0x20, RZ ;  /* 0x0000002012037824 */ /* 0x040fe200078e00ff */
[----:B------:R-:W-:Y:S01]  /*29b0*/  SHF.L.U32 R7, R18, 0x2, RZ ;  /* 0x0000000212077819 */ /* 0x000fe200000006ff */
[----:B------:R-:W-:Y:S05]  /*29c0*/  WARPSYNC.ALL ;  /* 0x0000000000007948 */ /* 0x000fea0003800000 */
[----:B------:R-:W-:Y:S02]  /*29d0*/  LOP3.LUT R0, R0, 0xe00, RZ, 0xc0, !PT ;  /* 0x00000e0000007812 */ /* 0x000fe400078ec0ff */
[----:B------:R-:W-:-:S02]  /*29e0*/  LOP3.LUT R4, R3, 0xc0, RZ, 0xc0, !PT ;  /* 0x000000c003047812 */ /* 0x000fc400078ec0ff */
[----:B------:R-:W-:Y:S02]  /*29f0*/  LOP3.LUT R0, R0, 0x20, R3, 0xf8, !PT ;  /* 0x0000002000007812 */ /* 0x000fe400078ef803 */
[----:B------:R-:W-:Y:S02]  /*2a00*/  LOP3.LUT R4, R4, 0x8, R5, 0xf8, !PT ;  /* 0x0000000804047812 */ /* 0x000fe400078ef805 */
[----:B------:R-:W-:Y:S02]  /*2a10*/  LOP3.LUT R0, R0, 0x100, R3, 0xf8, !PT ;  /* 0x0000010000007812 */ /* 0x000fe400078ef803 */
[----:B------:R-:W-:Y:S02]  /*2a20*/  LOP3.LUT R7, R4, 0x18, R7, 0x78, !PT ;  /* 0x0000001804077812 */ /* 0x000fe400078e7807 */
[----:B------:R-:W-:Y:S02]  /*2a30*/  LOP3.LUT P2, RZ, R18, 0x4, RZ, 0xc0, !PT ;  /* 0x0000000412ff7812 */ /* 0x000fe4000784c0ff */
[----:B------:R-:W-:-:S04]  /*2a40*/  LOP3.LUT R0, R0, R7, RZ, 0xfc, !PT ;  /* 0x0000000700007212 */ /* 0x000fc800078efcff */
[----:B------:R-:W-:-:S05]  /*2a50*/  LEA R0, R0, UR51, 0x1 ;  /* 0x0000003300007c11 */ /* 0x000fca000f8e08ff */
[C---:B------:R-:W-:Y:S01]  /*2a60*/  VIADD R3, R0.reuse, 0x200 ;  /* 0x0000020000037836 */ /* 0x040fe20000000000 */
[----:B------:R4:W3:Y:S01]  /*2a70*/  LDSM.16.M88.4 R8, [R0+0x200] ;  /* 0x000200000008783b */ /* 0x0008e20000000200 */
[----:B------:R-:W-:-:S03]  /*2a80*/  VIADD R4, R0, 0x220 ;  /* 0x0000022000047836 */ /* 0x000fc60000000000 */
[----:B------:R-:W-:-:S06]  /*2a90*/  @P2 IADD3 R4, R3, -0x20, RZ ;  /* 0xffffffe003042810 */ /* 0x000fcc0007ffe0ff */
[----:B----4-:R-:W1:Y:S02]  /*2aa0*/  LDSM.16.M88.4 R4, [R4] ;  /* 0x000000000404783b */ /* 0x010e640000000200 */
.L_x_47:
[----:B------:R-:W-:Y:S05]  /*2ab0*/  BSYNC B0 ;  /* 0x0000000000007941 */ /* 0x000fea0003800000 */
.L_x_46:
[----:B---3--:R-:W-:Y:S02]  /*2ac0*/  HADD2.F32 R0, -RZ, R9.H0_H0 ;  /* 0x20000009ff007230 */ /* 0x008fe40000004100 */
[C---:B-----5:R-:W-:Y:S01]  /*2ad0*/  FMUL R58, R92.reuse, R58 ;  /* 0x0000003a5c3a7220 */ /* 0x060fe20000400000 */
[----:B------:R-:W-:Y:S01]  /*2ae0*/  IMAD.MOV.U32 R3, RZ, RZ, 0x3aae005b ;  /* 0x3aae005bff037424 */ /* 0x000fe200078e00ff */
[----:B------:R-:W-:Y:S01]  /*2af0*/  MOV R12, 0x3c09919f ;  /* 0x3c09919f000c7802 */ /* 0x000fe20000000f00 */
[C---:B------:R-:W-:Y:S01]  /*2b00*/  FMUL R98, R92.reuse, R59 ;  /* 0x0000003b5c627220 */ /* 0x040fe20000400000 */
[----:B------:R-:W-:Y:S01]  /*2b10*/  FFMA R58, R89, R0, R58 ;  /* 0x00000000593a7223 */ /* 0x000fe2000000003a */
[----:B------:R-:W-:Y:S02]  /*2b20*/  IMAD.MOV.U32 R0, RZ, RZ, 0x38eb4c3a ;  /* 0x38eb4c3aff007424 */ /* 0x000fe400078e00ff */
[----:B------:R-:W-:Y:S01]  /*2b30*/  FMUL R61, R92, R61 ;  /* 0x0000003d5c3d7220 */ /* 0x000fe20000400000 */
[----:B------:R-:W-:-:S02]  /*2b40*/  HADD2.F32 R96, -RZ, R10.H1_H1 ;  /* 0x3000000aff607230 */ /* 0x000fc40000004100 */
[----:B------:R-:W-:Y:S01]  /*2b50*/  FMUL R100, R58, 0.70710676908493041992 ;  /* 0x3f3504f33a647820 */ /* 0x000fe20000400000 */
[C---:B------:R-:W-:Y:S01]  /*2b60*/  FMUL R63, R92.reuse, R63 ;  /* 0x0000003f5c3f7220 */ /* 0x040fe20000400000 */
[----:B------:R-:W-:Y:S01]  /*2b70*/  FMUL R57, R92, R57 ;  /* 0x000000395c397220 */ /* 0x000fe20000400000 */
[----:B------:R-:W-:Y:S01]  /*2b80*/  FMUL R58, R58, 0.5 ;  /* 0x3f0000003a3a7820 */ /* 0x000fe20000400000 */
[C---:B------:R-:W-:Y:S01]  /*2b90*/  FMUL R13, R100.reuse, R100 ;  /* 0x00000064640d7220 */ /* 0x040fe20000400000 */
[----:B------:R-:W-:Y:S01]  /*2ba0*/  FSETP.GE.AND P2, PT, |R100|, 1.0029599666595458984, PT ;  /* 0x3f8060fe6400780b */ /* 0x000fe20003f46200 */
[----:B------:R-:W-:-:S03]  /*2bb0*/  FFMA R61, R89, R96, R61 ;  /* 0x00000060593d7223 */ /* 0x000fc6000000003d */
[----:B------:R-:W-:Y:S01]  /*2bc0*/  FSEL R23, |R100|, R13, P2 ;  /* 0x0000000d64177208 */ /* 0x000fe20001000200 */
[----:B------:R-:W-:Y:S01]  /*2bd0*/  IMAD.MOV.U32 R13, RZ, RZ, 0x3d24d99a ;  /* 0x3d24d99aff0d7424 */ /* 0x000fe200078e00ff */
[----:B------:R-:W-:Y:S01]  /*2be0*/  FSEL R14, R0, 8.4834944573231041431e-05, P2 ;  /* 0x38b1e96a000e7808 */ /* 0x000fe20001000000 */
[----:B------:R-:W-:Y:S01]  /*2bf0*/  FMUL R118, R61, 0.70710676908493041992 ;  /* 0x3f3504f33d767820 */ /* 0x000fe20000400000 */
[----:B------:R-:W-:Y:S01]  /*2c00*/  FSEL R20, -R3, -0.00082130916416645050049, P2 ;  /* 0xba574d2003147808 */ /* 0x000fe20001000100 */
[----:B------:R-:W-:Y:S01]  /*2c10*/  FMUL R61, R61, 0.5 ;  /* 0x3f0000003d3d7820 */ /* 0x000fe20000400000 */
[----:B------:R-:W-:Y:S01]  /*2c20*/  FSEL R15, R12, 0.0052134888246655464172, P2 ;  /* 0x3baad5ea0c0f7808 */ /* 0x000fe20001000000 */
[C---:B------:R-:W-:Y:S01]  /*2c30*/  FMUL R99, R118.reuse, R118 ;  /* 0x0000007676637220 */ /* 0x040fe20000400000 */
[----:B-12---:R-:W-:Y:S01]  /*2c40*/  FSEL R93, -R13, -0.026868773624300956726, P2 ;  /* 0xbcdc1be70d5d7808 */ /* 0x006fe20001000100 */
[----:B------:R-:W-:Y:S01]  /*2c50*/  FFMA R20, R23, R14, R20 ;  /* 0x0000000e17147223 */ /* 0x000fe20000000014 */
[----:B------:R-:W-:Y:S01]  /*2c60*/  IMAD.MOV.U32 R14, RZ, RZ, 0x3e235519 ;  /* 0x3e235519ff0e7424 */ /* 0x000fe200078e00ff */
[----:B------:R-:W-:-:S02]  /*2c70*/  FSETP.GE.AND P5, PT, |R118|, 1.0029599666595458984, PT ;  /* 0x3f8060fe7600780b */ /* 0x000fc40003fa6200 */
[C---:B------:R-:W-:Y:S01]  /*2c80*/  FFMA R20, R23.reuse, R20, R15 ;  /* 0x0000001417147223 */ /* 0x040fe2000000000f */
[----:B------:R-:W-:Y:S02]  /*2c90*/  MOV R15, 0x3f69b4f9 ;  /* 0x3f69b4f9000f7802 */ /* 0x000fe40000000f00 */
[----:B------:R-:W-:Y:S01]  /*2ca0*/  FSEL R95, R14, 0.11284004896879196167, P2 ;  /* 0x3de718af0e5f7808 */ /* 0x000fe20001000000 */
[----:B------:R-:W-:Y:S01]  /*2cb0*/  FFMA R94, R23, R20, R93 ;  /* 0x00000014175e7223 */ /* 0x000fe2000000005d */
[----:B------:R-:W-:Y:S01]  /*2cc0*/  IMAD.MOV.U32 R20, RZ, RZ, 0x3f210a14 ;  /* 0x3f210a14ff147424 */ /* 0x000fe200078e00ff */
[----:B------:R-:W-:Y:S02]  /*2cd0*/  FSEL R93, R15, -0.37612664699554443359, P2 ;  /* 0xbec093ac0f5d7808 */ /* 0x000fe40001000000 */
[C---:B------:R-:W-:Y:S01]  /*2ce0*/  FFMA R94, R23.reuse, R94, R95 ;  /* 0x0000005e175e7223 */ /* 0x040fe2000000005f */
[----:B------:R-:W-:Y:S02]  /*2cf0*/  FSEL R99, |R118|, R99, P5 ;  /* 0x0000006376637208 */ /* 0x000fe40002800200 */
[----:B------:R-:W-:Y:S01]  /*2d00*/  FSEL R95, R20, 0.12837915122509002686, P2 ;  /* 0x3e0375d3145f7808 */ /* 0x000fe20001000000 */
[----:B------:R-:W-:Y:S01]  /*2d10*/  FFMA R94, R23, R94, R93 ;  /* 0x0000005e175e7223 */ /* 0x000fe2000000005d */
[----:B------:R-:W-:-:S02]  /*2d20*/  FSEL R93, -|R100|, R100, P2 ;  /* 0x00000064645d7208 */ /* 0x000fc40001000300 */
[----:B------:R-:W-:Y:S01]  /*2d30*/  FSEL R104, R0, 8.4834944573231041431e-05, P5 ;  /* 0x38b1e96a00687808 */ /* 0x000fe20002800000 */
[----:B------:R-:W-:Y:S01]  /*2d40*/  FFMA R94, R23, R94, R95 ;  /* 0x0000005e175e7223 */ /* 0x000fe2000000005f */
[----:B------:R-:W-:Y:S01]  /*2d50*/  FMUL R23, R92, R60 ;  /* 0x0000003c5c177220 */ /* 0x000fe20000400000 */
[----:B------:R-:W-:Y:S01]  /*2d60*/  HADD2.F32 R60, -RZ, R9.H1_H1 ;  /* 0x30000009ff3c7230 */ /* 0x000fe20000004100 */
[----:B------:R-:W-:Y:S01]  /*2d70*/  FSEL R110, -R3, -0.00082130916416645050049, P5 ;  /* 0xba574d20036e7808 */ /* 0x000fe20002800100 */
[----:B------:R-:W-:Y:S01]  /*2d80*/  FFMA R93, R94, R93, R93 ;  /* 0x0000005d5e5d7223 */ /* 0x000fe2000000005d */
[----:B------:R-:W-:Y:S01]  /*2d90*/  HADD2.F32 R94, -RZ, R10.H0_H0 ;  /* 0x2000000aff5e7230 */ /* 0x000fe20000004100 */
[----:B------:R-:W-:Y:S01]  /*2da0*/  FSEL R112, R12, 0.0052134888246655464172, P5 ;  /* 0x3baad5ea0c707808 */ /* 0x000fe20002800000 */
[----:B------:R-:W-:Y:S01]  /*2db0*/  FFMA R59, R89, R60, R98 ;  /* 0x0000003c593b7223 */ /* 0x000fe20000000062 */
[----:B------:R-:W1:Y:S01]  /*2dc0*/  @P2 MUFU.EX2 R95, R93 ;  /* 0x0000005d005f2308 */ /* 0x000e620000000800 */
[----:B------:R-:W-:Y:S01]  /*2dd0*/  FFMA R104, R99, R104, R110 ;  /* 0x0000006863687223 */ /* 0x000fe2000000006e */
[----:B------:R-:W-:Y:S01]  /*2de0*/  FFMA R60, R89, R94, R23 ;  /* 0x0000005e593c7223 */ /* 0x000fe20000000017 */
[----:B------:R-:W-:Y:S01]  /*2df0*/  FMUL R114, R59, 0.70710676908493041992 ;  /* 0x3f3504f33b727820 */ /* 0x000fe20000400000 */
[----:B------:R-:W-:Y:S01]  /*2e00*/  FSEL R110, -R13, -0.026868773624300956726, P5 ;  /* 0xbcdc1be70d6e7808 */ /* 0x000fe20002800100 */
[C---:B------:R-:W-:Y:S01]  /*2e10*/  FFMA R112, R99.reuse, R104, R112 ;  /* 0x0000006863707223 */ /* 0x040fe20000000070 */
[----:B------:R-:W-:Y:S01]  /*2e20*/  FMUL R116, R60, 0.70710676908493041992 ;  /* 0x3f3504f33c747820 */ /* 0x000fe20000400000 */
[----:B------:R-:W-:Y:S01]  /*2e30*/  FMUL R23, R114, R114 ;  /* 0x0000007272177220 */ /* 0x000fe20000400000 */
[----:B------:R-:W-:Y:S01]  /*2e40*/  FMUL R60, R60, 0.5 ;  /* 0x3f0000003c3c7820 */ /* 0x000fe20000400000 */
[----:B------:R-:W-:Y:S01]  /*2e50*/  FFMA R110, R99, R112, R110 ;  /* 0x00000070636e7223 */ /* 0x000fe2000000006e */
[----:B------:R-:W-:Y:S01]  /*2e60*/  FMUL R59, R59, 0.5 ;  /* 0x3f0000003b3b7820 */ /* 0x000fe20000400000 */
[----:B------:R-:W-:-:S04]  /*2e70*/  FSETP.GE.AND P3, PT, |R116|, 1.0029599666595458984, PT ;  /* 0x3f8060fe7400780b */ /* 0x000fc80003f66200 */
[----:B------:R-:W-:Y:S01]  /*2e80*/  FSEL R98, R0, 8.4834944573231041431e-05, P3 ;  /* 0x38b1e96a00627808 */ /* 0x000fe20001800000 */
[----:B-1----:R-:W-:Y:S01]  /*2e90*/  @P2 FADD R95, -R95, 1 ;  /* 0x3f8000005f5f2421 */ /* 0x002fe20000000100 */
[----:B------:R-:W-:Y:S02]  /*2ea0*/  FSEL R102, R12, 0.0052134888246655464172, P3 ;  /* 0x3baad5ea0c667808 */ /* 0x000fe40001800000 */
[----:B------:R-:W-:Y:S02]  /*2eb0*/  FSEL R104, R14, 0.11284004896879196167, P3 ;  /* 0x3de718af0e687808 */ /* 0x000fe40001800000 */
[----:B------:R-:W-:Y:S01]  /*2ec0*/  @P2 LOP3.LUT R93, R95, 0x80000000, R100, 0xb8, !PT ;  /* 0x800000005f5d2812 */ /* 0x000fe200078eb864 */
[----:B------:R-:W-:Y:S01]  /*2ed0*/  FMUL R95, R116, R116 ;  /* 0x00000074745f7220 */ /* 0x000fe20000400000 */
[C---:B------:R-:W-:Y:S02]  /*2ee0*/  FSETP.GE.AND P2, PT, |R114|.reuse, 1.0029599666595458984, PT ;  /* 0x3f8060fe7200780b */ /* 0x040fe40003f46200 */
[----:B------:R-:W-:Y:S01]  /*2ef0*/  FSEL R100, -R3, -0.00082130916416645050049, P3 ;  /* 0xba574d2003647808 */ /* 0x000fe20001800100 */
[----:B------:R-:W-:Y:S01]  /*2f00*/  FADD R93, R93, 1 ;  /* 0x3f8000005d5d7421 */ /* 0x000fe20000000000 */
[----:B------:R-:W-:-:S02]  /*2f10*/  FSEL R23, |R114|, R23, P2 ;  /* 0x0000001772177208 */ /* 0x000fc40001000200 */
[----:B------:R-:W-:Y:S01]  /*2f20*/  FSEL R94, R0, 8.4834944573231041431e-05, P2 ;  /* 0x38b1e96a005e7808 */ /* 0x000fe20001000000 */
[----:B------:R-:W-:Y:S01]  /*2f30*/  FMUL R93, R93, R58 ;  /* 0x0000003a5d5d7220 */ /* 0x000fe20000400000 */
[----:B------:R-:W-:Y:S02]  /*2f40*/  FSEL R96, -R3, -0.00082130916416645050049, P2 ;  /* 0xba574d2003607808 */ /* 0x000fe40001000100 */
[----:B------:R-:W-:Y:S02]  /*2f50*/  FSEL R97, |R116|, R95, P3 ;  /* 0x0000005f74617208 */ /* 0x000fe40001800200 */
[----:B------:R-:W-:Y:S01]  /*2f60*/  FSEL R95, -|R114|, R114, P2 ;  /* 0x00000072725f7208 */ /* 0x000fe20001000300 */
[----:B------:R-:W-:Y:S01]  /*2f70*/  FFMA R94, R23, R94, R96 ;  /* 0x0000005e175e7223 */ /* 0x000fe20000000060 */
[----:B------:R-:W-:Y:S01]  /*2f80*/  FSEL R96, R12, 0.0052134888246655464172, P2 ;  /* 0x3baad5ea0c607808 */ /* 0x000fe20001000000 */
[----:B------:R-:W-:Y:S01]  /*2f90*/  FFMA R100, R97, R98, R100 ;  /* 0x0000006261647223 */ /* 0x000fe20000000064 */
[----:B------:R-:W-:-:S03]  /*2fa0*/  FSEL R98, -R13, -0.026868773624300956726, P2 ;  /* 0xbcdc1be70d627808 */ /* 0x000fc60001000100 */
[----:B------:R-:W-:Y:S01]  /*2fb0*/  FFMA R94, R23, R94, R96 ;  /* 0x0000005e175e7223 */ /* 0x000fe20000000060 */
[----:B------:R-:W-:Y:S01]  /*2fc0*/  FSEL R96, R14, 0.11284004896879196167, P2 ;  /* 0x3de718af0e607808 */ /* 0x000fe20001000000 */
[----:B------:R-:W-:Y:S01]  /*2fd0*/  FFMA R100, R97, R100, R102 ;  /* 0x0000006461647223 */ /* 0x000fe20000000066 */
[----:B------:R-:W-:Y:S01]  /*2fe0*/  FSEL R102, -R13, -0.026868773624300956726, P3 ;  /* 0xbcdc1be70d667808 */ /* 0x000fe20001800100 */
[----:B------:R-:W-:Y:S01]  /*2ff0*/  FFMA R94, R23, R94, R98 ;  /* 0x0000005e175e7223 */ /* 0x000fe20000000062 */
[----:B------:R-:W-:-:S03]  /*3000*/  FSEL R98, R15, -0.37612664699554443359, P2 ;  /* 0xbec093ac0f627808 */ /* 0x000fc60001000000 */
[----:B------:R-:W-:Y:S01]  /*3010*/  FFMA R94, R23, R94, R96 ;  /* 0x0000005e175e7223 */ /* 0x000fe20000000060 */
[----:B------:R-:W-:Y:S01]  /*3020*/  FFMA R100, R97, R100, R102 ;  /* 0x0000006461647223 */ /* 0x000fe20000000066 */
[----:B------:R-:W-:Y:S02]  /*3030*/  FSEL R96, R20, 0.12837915122509002686, P2 ;  /* 0x3e0375d314607808 */ /* 0x000fe40001000000 */
[----:B------:R-:W-:Y:S01]  /*3040*/  FFMA R94, R23, R94, R98 ;  /* 0x0000005e175e7223 */ /* 0x000fe20000000062 */
[----:B------:R-:W-:Y:S01]  /*3050*/  FSEL R98, R15, -0.37612664699554443359, P3 ;  /* 0xbec093ac0f627808 */ /* 0x000fe20001800000 */
[----:B------:R-:W-:Y:S01]  /*3060*/  FFMA R100, R97, R100, R104 ;  /* 0x0000006461647223 */ /* 0x000fe20000000068 */
[----:B------:R-:W-:Y:S01]  /*3070*/  FSEL R102, R14, 0.11284004896879196167, P5 ;  /* 0x3de718af0e667808 */ /* 0x000fe20002800000 */
[----:B------:R-:W-:Y:S01]  /*3080*/  FFMA R94, R23, R94, R96 ;  /* 0x0000005e175e7223 */ /* 0x000fe20000000060 */
[----:B------:R-:W-:Y:S01]  /*3090*/  FSEL R96, R20, 0.12837915122509002686, P3 ;  /* 0x3e0375d314607808 */ /* 0x000fe20001800000 */
[----:B------:R-:W-:Y:S01]  /*30a0*/  FFMA R98, R97, R100, R98 ;  /* 0x0000006461627223 */ /* 0x000fe20000000062 */
[----:B------:R-:W-:Y:S01]  /*30b0*/  FSEL R100, R15, -0.37612664699554443359, P5 ;  /* 0xbec093ac0f647808 */ /* 0x000fe20002800000 */
[----:B------:R-:W-:Y:S01]  /*30c0*/  FFMA R102, R99, R110, R102 ;  /* 0x0000006e63667223 */ /* 0x000fe20000000066 */
[----:B------:R-:W-:Y:S01]  /*30d0*/  FFMA R94, R94, R95, R95 ;  /* 0x0000005f5e5e7223 */ /* 0x000fe2000000005f */
[----:B------:R-:W-:Y:S01]  /*30e0*/  FSEL R95, -|R116|, R116, P3 ;  /* 0x00000074745f7208 */ /* 0x000fe20001800300 */
[----:B------:R-:W-:Y:S01]  /*30f0*/  FFMA R96, R97, R98, R96 ;  /* 0x0000006261607223 */ /* 0x000fe20000000060 */
[----:B------:R-:W-:Y:S01]  /*3100*/  FSEL R23, R20, 0.12837915122509002686, P5 ;  /* 0x3e0375d314177808 */ /* 0x000fe20002800000 */
[C---:B------:R-:W-:Y:S01]  /*3110*/  FFMA R100, R99.reuse, R102, R100 ;  /* 0x0000006663647223 */ /* 0x040fe20000000064 */
[----:B------:R-:W1:Y:S01]  /*3120*/  @P2 MUFU.EX2 R97, R94 ;  /* 0x0000005e00612308 */ /* 0x000e620000000800 */
[----:B------:R-:W-:Y:S01]  /*3130*/  FFMA R95, R96, R95, R95 ;  /* 0x0000005f605f7223 */ /* 0x000fe2000000005f */
[----:B------:R-:W-:Y:S01]  /*3140*/  FSEL R96, -|R118|, R118, P5 ;  /* 0x0000007676607208 */ /* 0x000fe20002800300 */
[----:B------:R-:W-:Y:S01]  /*3150*/  FFMA R23, R99, R100, R23 ;  /* 0x0000006463177223 */ /* 0x000fe20000000017 */
[----:B------:R-:W-:Y:S01]  /*3160*/  FMUL R100, R92, R62 ;  /* 0x0000003e5c647220 */ /* 0x000fe20000400000 */
[----:B------:R-:W-:-:S02]  /*3170*/  HADD2.F32 R62, -RZ, R11.H0_H0 ;  /* 0x2000000bff3e7230 */ /* 0x000fc40000004100 */
[----:B------:R-:W-:Y:S01]  /*3180*/  FFMA R96, R23, R96, R96 ;  /* 0x0000006017607223 */ /* 0x000fe20000000060 */
[----:B------:R-:W2:Y:S01]  /*3190*/  @P3 MUFU.EX2 R99, R95 ;  /* 0x0000005f00633308 */ /* 0x000ea20000000800 */
[----:B------:R-:W-:Y:S01]  /*31a0*/  FMUL R23, R92, R64 ;  /* 0x000000405c177220 */ /* 0x000fe20000400000 */
[----:B------:R-:W-:Y:S02]  /*31b0*/  HADD2.F32 R64, -RZ, R11.H1_H1 ;  /* 0x3000000bff407230 */ /* 0x000fe40000004100 */
[C---:B------:R-:W-:Y:S01]  /*31c0*/  FFMA R62, R89.reuse, R62, R100 ;  /* 0x0000003e593e7223 */ /* 0x040fe20000000064 */
[----:B------:R-:W-:Y:S02]  /*31d0*/  HADD2.F32 R98, -RZ, R4.H0_H0 ;  /* 0x20000004ff627230 */ /* 0x000fe40000004100 */
[----:B------:R-:W-:Y:S01]  /*31e0*/  FFMA R63, R89, R64, R63 ;  /* 0x00000040593f7223 */ /* 0x000fe2000000003f */
[----:B------:R-:W3:Y:S01]  /*31f0*/  @P5 MUFU.EX2 R101, R96 ;  /* 0x0000006000655308 */ /* 0x000ee20000000800 */
[----:B-1----:R-:W-:Y:S01]  /*3200*/  @P2 FADD R97, -R97, 1 ;  /* 0x3f80000061612421 */ /* 0x002fe20000000100 */
[C---:B------:R-:W-:Y:S01]  /*3210*/  FMUL R120, R62.reuse, 0.70710676908493041992 ;  /* 0x3f3504f33e787820 */ /* 0x040fe20000400000 */
[----:B------:R-:W-:Y:S01]  /*3220*/  FFMA R64, R89, R98, R23 ;  /* 0x0000006259407223 */ /* 0x000fe20000000017 */
[----:B------:R-:W-:Y:S01]  /*3230*/  FMUL R122, R63, 0.70710676908493041992 ;  /* 0x3f3504f33f7a7820 */ /* 0x000fe20000400000 */
[----:B------:R-:W-:Y:S01]  /*3240*/  FMUL R62, R62, 0.5 ;  /* 0x3f0000003e3e7820 */ /* 0x000fe20000400000 */
[----:B------:R-:W-:Y:S01]  /*3250*/  @P2 LOP3.LUT R94, R97, 0x80000000, R114, 0xb8, !PT ;  /* 0x80000000615e2812 */ /* 0x000fe200078eb872 */
[C---:B------:R-:W-:Y:S01]  /*3260*/  FMUL R23, R120.reuse, R120 ;  /* 0x0000007878177220 */ /* 0x040fe20000400000 */
[----:B------:R-:W-:Y:S01]  /*3270*/  FSETP.GE.AND P2, PT, |R120|, 1.0029599666595458984, PT ;  /* 0x3f8060fe7800780b */ /* 0x000fe20003f46200 */
[----:B--2---:R-:W-:Y:S01]  /*3280*/  @P3 FADD R99, -R99, 1 ;  /* 0x3f80000063633421 */ /* 0x004fe20000000100 */
[----:B------:R-:W-:Y:S01]  /*3290*/  FMUL R97, R122, R122 ;  /* 0x0000007a7a617220 */ /* 0x000fe20000400000 */
[----:B------:R-:W-:Y:S01]  /*32a0*/  FMUL R124, R64, 0.70710676908493041992 ;  /* 0x3f3504f3407c7820 */ /* 0x000fe20000400000 */
[----:B------:R-:W-:Y:S01]  /*32b0*/  FSEL R23, |R120|, R23, P2 ;  /* 0x0000001778177208 */ /* 0x000fe20001000200 */
[----:B------:R-:W-:Y:S01]  /*32c0*/  FADD R94, R94, 1 ;  /* 0x3f8000005e5e7421 */ /* 0x000fe20000000000 */
[----:B------:R-:W-:Y:S01]  /*32d0*/  @P3 LOP3.LUT R95, R99, 0x80000000, R116, 0xb8, !PT ;  /* 0x80000000635f3812 */ /* 0x000fe200078eb874 */
[----:B------:R-:W-:Y:S01]  /*32e0*/  FMUL R64, R64, 0.5 ;  /* 0x3f00000040407820 */ /* 0x000fe20000400000 */
[----:B------:R-:W-:Y:S01]  /*32f0*/  FSETP.GE.AND P3, PT, |R122|, 1.0029599666595458984, PT ;  /* 0x3f8060fe7a00780b */ /* 0x000fe20003f66200 */
[----:B---3--:R-:W-:Y:S01]  /*3300*/  @P5 FADD R101, -R101, 1 ;  /* 0x3f80000065655421 */ /* 0x008fe20000000100 */
[----:B------:R-:W-:Y:S01]  /*3310*/  FSEL R98, R0, 8.4834944573231041431e-05, P2 ;  /* 0x38b1e96a00627808 */ /* 0x000fe20001000000 */
[----:B------:R-:W-:Y:S01]  /*3320*/  FADD R95, R95, 1 ;  /* 0x3f8000005f5f7421 */ /* 0x000fe20000000000 */
[----:B------:R-:W-:Y:S01]  /*3330*/  FSEL R100, -R3, -0.00082130916416645050049, P2 ;  /* 0xba574d2003647808 */ /* 0x000fe20001000100 */
[----:B------:R-:W-:Y:S01]  /*3340*/  FMUL R94, R94, R59 ;  /* 0x0000003b5e5e7220 */ /* 0x000fe20000400000 */
[----:B------:R-:W-:Y:S01]  /*3350*/  FSEL R99, |R122|, R97, P3 ;  /* 0x000000617a637208 */ /* 0x000fe20001800200 */
[----:B------:R-:W-:Y:S01]  /*3360*/  FMUL R95, R95, R60 ;  /* 0x0000003c5f5f7220 */ /* 0x000fe20000400000 */
[----:B------:R-:W-:Y:S01]  /*3370*/  FSEL R102, R0, 8.4834944573231041431e-05, P3 ;  /* 0x38b1e96a00667808 */ /* 0x000fe20001800000 */
[----:B------:R-:W-:Y:S01]  /*3380*/  FFMA R98, R23, R98, R100 ;  /* 0x0000006217627223 */ /* 0x000fe20000000064 */
[----:B------:R-:W-:Y:S01]  /*3390*/  FSEL R104, -R3, -0.00082130916416645050049, P3 ;  /* 0xba574d2003687808 */ /* 0x000fe20001800100 */
[----:B------:R-:W-:Y:S01]  /*33a0*/  FMUL R63, R63, 0.5 ;  /* 0x3f0000003f3f7820 */ /* 0x000fe20000400000 */
[----:B------:R-:W-:Y:S01]  /*33b0*/  @P5 LOP3.LUT R96, R101, 0x80000000, R118, 0xb8, !PT ;  /* 0x8000000065605812 */ /* 0x000fe200078eb876 */
[----:B------:R-:W-:Y:S01]  /*33c0*/  FMUL R101, R124, R124 ;  /* 0x0000007c7c657220 */ /* 0x000fe20000400000 */
[----:B------:R-:W-:Y:S01]  /*33d0*/  FSEL R100, R12, 0.0052134888246655464172, P2 ;  /* 0x3baad5ea0c647808 */ /* 0x000fe20001000000 */
[----:B------:R-:W-:Y:S01]  /*33e0*/  FFMA R104, R99, R102, R104 ;  /* 0x0000006663687223 */ /* 0x000fe20000000068 */
[----:B------:R-:W-:Y:S01]  /*33f0*/  FSETP.GE.AND P5, PT, |R124|, 1.0029599666595458984, PT ;  /* 0x3f8060fe7c00780b */ /* 0x000fe20003fa6200 */
[----:B------:R-:W-:Y:S01]  /*3400*/  FADD R96, R96, 1 ;  /* 0x3f80000060607421 */ /* 0x000fe20000000000 */
[----:B------:R-:W-:Y:S01]  /*3410*/  FSEL R102, -R13, -0.026868773624300956726, P2 ;  /* 0xbcdc1be70d667808 */ /* 0x000fe20001000100 */
[C---:B------:R-:W-:Y:S01]  /*3420*/  FFMA R98, R23.reuse, R98, R100 ;  /* 0x0000006217627223 */ /* 0x040fe20000000064 */
[----:B------:R-:W-:Y:S01]  /*3430*/  FSEL R103, |R124|, R101, P5 ;  /* 0x000000657c677208 */ /* 0x000fe20002800200 */
[----:B------:R-:W-:Y:S01]  /*3440*/  FMUL R96, R96, R61 ;  /* 0x0000003d60607220 */ /* 0x000fe20000400000 */
[----:B------:R-:W-:Y:S01]  /*3450*/  FSEL R112, R0, 8.4834944573231041431e-05, P5 ;  /* 0x38b1e96a00707808 */ /* 0x000fe20002800000 */
[----:B------:R-:W-:Y:S01]  /*3460*/  FFMA R98, R23, R98, R102 ;  /* 0x0000006217627223 */ /* 0x000fe20000000066 */
[----:B------:R-:W-:-:S02]  /*3470*/  FSEL R114, -R3, -0.00082130916416645050049, P5 ;  /* 0xba574d2003727808 */ /* 0x000fc40002800100 */
[----:B------:R-:W-:Y:S02]  /*3480*/  FSEL R110, R12, 0.0052134888246655464172, P3 ;  /* 0x3baad5ea0c6e7808 */ /* 0x000fe40001800000 */
[----:B------:R-:W-:Y:S01]  /*3490*/  FSEL R100, R14, 0.11284004896879196167, P2 ;  /* 0x3de718af0e647808 */ /* 0x000fe20001000000 */
[----:B------:R-:W-:Y:S01]  /*34a0*/  FFMA R112, R103, R112, R114 ;  /* 0x0000007067707223 */ /* 0x000fe20000000072 */
[----:B------:R-:W-:Y:S01]  /*34b0*/  FSEL R116, R12, 0.0052134888246655464172, P5 ;  /* 0x3baad5ea0c747808 */ /* 0x000fe20002800000 */
[----:B------:R-:W-:Y:S01]  /*34c0*/  FFMA R104, R99, R104, R110 ;  /* 0x0000006863687223 */ /* 0x000fe2000000006e */
[----:B------:R-:W-:Y:S01]  /*34d0*/  FSEL R110, -R13, -0.026868773624300956726, P3 ;  /* 0xbcdc1be70d6e7808 */ /* 0x000fe20001800100 */
[----:B------:R-:W-:Y:S01]  /*34e0*/  FFMA R98, R23, R98, R100 ;  /* 0x0000006217627223 */ /* 0x000fe20000000064 */
[----:B------:R-:W-:Y:S01]  /*34f0*/  FSEL R102, R15, -0.37612664699554443359, P2 ;  /* 0xbec093ac0f667808 */ /* 0x000fe20001000000 */
[----:B------:R-:W-:Y:S01]  /*3500*/  FFMA R116, R103, R112, R116 ;  /* 0x0000007067747223 */ /* 0x000fe20000000074 */
[----:B------:R-:W-:Y:S01]  /*3510*/  FSEL R112, R14, 0.11284004896879196167, P3 ;  /* 0x3de718af0e707808 */ /* 0x000fe20001800000 */
[----:B------:R-:W-:Y:S01]  /*3520*/  FFMA R104, R99, R104, R110 ;  /* 0x0000006863687223 */ /* 0x000fe2000000006e */
[----:B------:R-:W-:Y:S01]  /*3530*/  FSEL R100, R20, 0.12837915122509002686, P2 ;  /* 0x3e0375d314647808 */ /* 0x000fe20001000000 */
[----:B------:R-:W-:Y:S01]  /*3540*/  FFMA R98, R23, R98, R102 ;  /* 0x0000006217627223 */ /* 0x000fe20000000066 */
[----:B------:R-:W-:Y:S01]  /*3550*/  FSEL R114, -R13, -0.026868773624300956726, P5 ;  /* 0xbcdc1be70d727808 */ /* 0x000fe20002800100 */
[----:B------:R-:W-:Y:S01]  /*3560*/  FFMA R104, R99, R104, R112 ;  /* 0x0000006863687223 */ /* 0x000fe20000000070 */
[----:B------:R-:W-:Y:S01]  /*3570*/  FSEL R102, R15, -0.37612664699554443359, P3 ;  /* 0xbec093ac0f667808 */ /* 0x000fe20001800000 */
[----:B------:R-:W-:Y:S01]  /*3580*/  FFMA R98, R23, R98, R100 ;  /* 0x0000006217627223 */ /* 0x000fe20000000064 */
[----:B------:R-:W-:Y:S01]  /*3590*/  FSEL R97, -|R120|, R120, P2 ;  /* 0x0000007878617208 */ /* 0x000fe20001000300 */
[----:B------:R-:W-:Y:S01]  /*35a0*/  FFMA R114, R103, R116, R114 ;  /* 0x0000007467727223 */ /* 0x000fe20000000072 */
[----:B------:R-:W-:Y:S01]  /*35b0*/  FSEL R110, R14, 0.11284004896879196167, P5 ;  /* 0x3de718af0e6e7808 */ /* 0x000fe20002800000 */
[----:B------:R-:W-:Y:S01]  /*35c0*/  FFMA R102, R99, R104, R102 ;  /* 0x0000006863667223 */ /* 0x000fe20000000066 */
[----:B------:R-:W-:Y:S01]  /*35d0*/  FSEL R100, R20, 0.12837915122509002686, P3 ;  /* 0x3e0375d314647808 */ /* 0x000fe20001800000 */
[----:B------:R-:W-:Y:S01]  /*35e0*/  FFMA R97, R98, R97, R97 ;  /* 0x0000006162617223 */ /* 0x000fe20000000061 */
[----:B------:R-:W-:Y:S01]  /*35f0*/  FSEL R98, R15, -0.37612664699554443359, P5 ;  /* 0xbec093ac0f627808 */ /* 0x000fe20002800000 */
        /* <DEDUP_REMOVED lines=9> */
[C---:B------:R-:W-:Y:S01]  /*3690*/  FMUL R104, R92.reuse, R65 ;  /* 0x000000415c687220 */ /* 0x040fe20000400000 */
[----:B------:R-:W-:Y:S01]  /*36a0*/  FMUL R65, R92, R66 ;  /* 0x000000425c417220 */ /* 0x000fe20000400000 */
[----:B------:R-:W-:-:S02]  /*36b0*/  HADD2.F32 R66, -RZ, R4.H1_H1 ;  /* 0x30000004ff427230 */ /* 0x000fc40000004100 */
[----:B------:R-:W-:Y:S01]  /*36c0*/  FFMA R99, R99, R100, R100 ;  /* 0x0000006463637223 */ /* 0x000fe20000000064 */
[----:B------:R-:W2:Y:S01]  /*36d0*/  @P3 MUFU.EX2 R103, R98 ;  /* 0x0000006200673308 */ /* 0x000ea20000000800 */
[----:B------:R-:W-:Y:S01]  /*36e0*/  FMUL R23, R92, R67 ;  /* 0x000000435c177220 */ /* 0x000fe20000400000 */
[--C-:B------:R-:W-:Y:S02]  /*36f0*/  HADD2.F32 R100, -RZ, R5.reuse.H0_H0 ;  /* 0x20000005ff647230 */ /* 0x100fe40000004100 */
[C---:B------:R-:W-:Y:S01]  /*3700*/  FFMA R67, R89.reuse, R66, R104 ;  /* 0x0000004259437223 */ /* 0x040fe20000000068 */
[----:B------:R-:W-:Y:S01]  /*3710*/  HADD2.F32 R102, -RZ, R5.H1_H1 ;  /* 0x30000005ff667230 */ /* 0x000fe20000004100 */
[----:B------:R-:W-:Y:S01]  /*3720*/  F2FP.F16.F32.PACK_AB R61, R94, R93 ;  /* 0x0000005d5e3d723e */ /* 0x000fe200000000ff */
[----:B------:R-:W-:Y:S01]  /*3730*/  FFMA R65, R89, R100, R65 ;  /* 0x0000006459417223 */ /* 0x000fe20000000041 */
[----:B------:R-:W3:Y:S01]  /*3740*/  @P5 MUFU.EX2 R105, R99 ;  /* 0x0000006300695308 */ /* 0x000ee20000000800 */
[----:B-1----:R-:W-:Y:S01]  /*3750*/  @P2 FADD R101, -R101, 1 ;  /* 0x3f80000065652421 */ /* 0x002fe20000000100 */
[----:B------:R-:W-:Y:S01]  /*3760*/  FFMA R66, R89, R102, R23 ;  /* 0x0000006659427223 */ /* 0x000fe20000000017 */
[----:B------:R-:W-:-:S03]  /*3770*/  FMUL R58, R65, 0.5 ;  /* 0x3f000000413a7820 */ /* 0x000fc60000400000 */
[----:B------:R-:W-:Y:S01]  /*3780*/  @P2 LOP3.LUT R97, R101, 0x80000000, R120, 0xb8, !PT ;  /* 0x8000000065612812 */ /* 0x000fe200078eb878 */
[----:B------:R-:W-:Y:S01]  /*3790*/  FMUL R120, R67, 0.70710676908493041992 ;  /* 0x3f3504f343787820 */ /* 0x000fe20000400000 */
[C---:B------:R-:W-:Y:S01]  /*37a0*/  FMUL R113, R66.reuse, 0.70710676908493041992 ;  /* 0x3f3504f342717820 */ /* 0x040fe20000400000 */
[----:B--2---:R-:W-:Y:S01]  /*37b0*/  @P3 FADD R103, -R103, 1 ;  /* 0x3f80000067673421 */ /* 0x004fe20000000100 */
[----:B------:R-:W-:Y:S01]  /*37c0*/  FMUL R59, R66, 0.5 ;  /* 0x3f000000423b7820 */ /* 0x000fe20000400000 */
[C---:B------:R-:W-:Y:S01]  /*37d0*/  FMUL R23, R120.reuse, R120 ;  /* 0x0000007878177220 */ /* 0x040fe20000400000 */
[C---:B------:R-:W-:Y:S01]  /*37e0*/  FSETP.GE.AND P2, PT, |R120|.reuse, 1.0029599666595458984, PT ;  /* 0x3f8060fe7800780b */ /* 0x040fe20003f46200 */
[----:B------:R-:W-:Y:S01]  /*37f0*/  FMUL R67, R67, 0.5 ;  /* 0x3f00000043437820 */ /* 0x000fe20000400000 */
[----:B------:R-:W-:Y:S01]  /*3800*/  @P3 LOP3.LUT R98, R103, 0x80000000, R122, 0xb8, !PT ;  /* 0x8000000067623812 */ /* 0x000fe200078eb87a */
[----:B------:R-:W-:Y:S01]  /*3810*/  FMUL R122, R65, 0.70710676908493041992 ;  /* 0x3f3504f3417a7820 */ /* 0x000fe20000400000 */
[----:B------:R-:W-:Y:S01]  /*3820*/  FSEL R23, |R120|, R23, P2 ;  /* 0x0000001778177208 */ /* 0x000fe20001000200 */
[----:B---3--:R-:W-:Y:S01]  /*3830*/  @P5 FADD R105, -R105, 1 ;  /* 0x3f80000069695421 */ /* 0x008fe20000000100 */
[----:B------:R-:W-:Y:S01]  /*3840*/  FSEL R100, R0, 8.4834944573231041431e-05, P2 ;  /* 0x38b1e96a00647808 */ /* 0x000fe20001000000 */
[C---:B------:R-:W-:Y:S01]  /*3850*/  FMUL R101, R122.reuse, R122 ;  /* 0x0000007a7a657220 */ /* 0x040fe20000400000 */
[----:B------:R-:W-:Y:S01]  /*3860*/  FSETP.GE.AND P3, PT, |R122|, 1.0029599666595458984, PT ;  /* 0x3f8060fe7a00780b */ /* 0x000fe20003f66200 */
[----:B------:R-:W-:Y:S01]  /*3870*/  FADD R97, R97, 1 ;  /* 0x3f80000061617421 */ /* 0x000fe20000000000 */
[----:B------:R-:W-:Y:S01]  /*3880*/  FSEL R102, -R3, -0.00082130916416645050049, P2 ;  /* 0xba574d2003667808 */ /* 0x000fe20001000100 */
[----:B------:R-:W-:Y:S01]  /*3890*/  FADD R98, R98, 1 ;  /* 0x3f80000062627421 */ /* 0x000fe20000000000 */
[----:B------:R-:W-:Y:S01]  /*38a0*/  @P5 LOP3.LUT R99, R105, 0x80000000, R124, 0xb8, !PT ;  /* 0x8000000069635812 */ /* 0x000fe200078eb87c */
[----:B------:R-:W-:Y:S01]  /*38b0*/  FMUL R105, R113, R113 ;  /* 0x0000007171697220 */ /* 0x000fe20000400000 */
[----:B------:R-:W-:Y:S01]  /*38c0*/  FSEL R103, |R122|, R101, P3 ;  /* 0x000000657a677208 */ /* 0x000fe20001800200 */
[----:B------:R-:W-:Y:S01]  /*38d0*/  FFMA R100, R23, R100, R102 ;  /* 0x0000006417647223 */ /* 0x000fe20000000066 */
[----:B------:R-:W-:Y:S01]  /*38e0*/  FSEL R104, R0, 8.4834944573231041431e-05, P3 ;  /* 0x38b1e96a00687808 */ /* 0x000fe20001800000 */
[----:B------:R-:W-:Y:S01]  /*38f0*/  FADD R99, R99, 1 ;  /* 0x3f80000063637421 */ /* 0x000fe20000000000 */
[----:B------:R-:W-:Y:S01]  /*3900*/  FSEL R110, -R3, -0.00082130916416645050049, P3 ;  /* 0xba574d20036e7808 */ /* 0x000fe20001800100 */
[----:B------:R-:W-:Y:S01]  /*3910*/  FMUL R97, R97, R62 ;  /* 0x0000003e61617220 */ /* 0x000fe20000400000 */
[----:B------:R-:W-:Y:S01]  /*3920*/  FSETP.GE.AND P5, PT, |R113|, 1.0029599666595458984, PT ;  /* 0x3f8060fe7100780b */ /* 0x000fe20003fa6200 */
[----:B------:R-:W-:Y:S01]  /*3930*/  FMUL R64, R99, R64 ;  /* 0x0000004063407220 */ /* 0x000fe20000400000 */
[----:B------:R-:W-:Y:S01]  /*3940*/  FSEL R102, R12, 0.0052134888246655464172, P2 ;  /* 0x3baad5ea0c667808 */ /* 0x000fe20001000000 */
[----:B------:R-:W-:Y:S01]  /*3950*/  FFMA R110, R103, R104, R110 ;  /* 0x00000068676e7223 */ /* 0x000fe2000000006e */
[----:B------:R-:W-:Y:S01]  /*3960*/  FSEL R111, |R113|, R105, P5 ;  /* 0x00000069716f7208 */ /* 0x000fe20002800200 */
[----:B------:R-:W-:Y:S01]  /*3970*/  FMUL R98, R98, R63 ;  /* 0x0000003f62627220 */ /* 0x000fe20000400000 */
[----:B------:R-:W-:Y:S01]  /*3980*/  FSEL R114, R0, 8.4834944573231041431e-05, P5 ;  /* 0x38b1e96a00727808 */ /* 0x000fe20002800000 */
[----:B------:R-:W-:Y:S01]  /*3990*/  FFMA R100, R23, R100, R102 ;  /* 0x0000006417647223 */ /* 0x000fe20000000066 */
[----:B------:R-:W-:-:S02]  /*39a0*/  FSEL R116, -R3, -0.00082130916416645050049, P5 ;  /* 0xba574d2003747808 */ /* 0x000fc40002800100 */
[C---:B------:R-:W-:Y:S02]  /*39b0*/  FSEL R112, R12.reuse, 0.0052134888246655464172, P3 ;  /* 0x3baad5ea0c707808 */ /* 0x040fe40001800000 */
[----:B------:R-:W-:Y:S01]  /*39c0*/  FSEL R104, -R13, -0.026868773624300956726, P2 ;  /* 0xbcdc1be70d687808 */ /* 0x000fe20001000100 */
[----:B------:R-:W-:Y:S01]  /*39d0*/  FFMA R114, R111, R114, R116 ;  /* 0x000000726f727223 */ /* 0x000fe20000000074 */
[----:B------:R-:W-:Y:S01]  /*39e0*/  FSEL R118, R12, 0.0052134888246655464172, P5 ;  /* 0x3baad5ea0c767808 */ /* 0x000fe20002800000 */
[----:B------:R-:W-:Y:S01]  /*39f0*/  FFMA R110, R103, R110, R112 ;  /* 0x0000006e676e7223 */ /* 0x000fe20000000070 */
[C---:B------:R-:W-:Y:S01]  /*3a00*/  FSEL R102, R14.reuse, 0.11284004896879196167, P2 ;  /* 0x3de718af0e667808 */ /* 0x040fe20001000000 */
[----:B------:R-:W-:Y:S01]  /*3a10*/  FFMA R100, R23, R100, R104 ;  /* 0x0000006417647223 */ /* 0x000fe20000000068 */
[----:B------:R-:W-:Y:S01]  /*3a20*/  FSEL R112, -R13, -0.026868773624300956726, P3 ;  /* 0xbcdc1be70d707808 */ /* 0x000fe20001800100 */
[----:B------:R-:W-:Y:S01]  /*3a30*/  FFMA R118, R111, R114, R118 ;  /* 0x000000726f767223 */ /* 0x000fe20000000076 */
[----:B------:R-:W-:Y:S01]  /*3a40*/  FSEL R104, R15, -0.37612664699554443359, P2 ;  /* 0xbec093ac0f687808 */ /* 0x000fe20001000000 */
[----:B------:R-:W-:Y:S01]  /*3a50*/  FFMA R100, R23, R100, R102 ;  /* 0x0000006417647223 */ /* 0x000fe20000000066 */
[----:B------:R-:W-:Y:S01]  /*3a60*/  FSEL R114, R14, 0.11284004896879196167, P3 ;  /* 0x3de718af0e727808 */ /* 0x000fe20001800000 */
[----:B------:R-:W-:Y:S01]  /*3a70*/  FFMA R110, R103, R110, R112 ;  /* 0x0000006e676e7223 */ /* 0x000fe20000000070 */
[----:B------:R-:W-:Y:S01]  /*3a80*/  FSEL R116, -R13, -0.026868773624300956726, P5 ;  /* 0xbcdc1be70d747808 */ /* 0x000fe20002800100 */
[----:B------:R-:W-:Y:S01]  /*3a90*/  FFMA R100, R23, R100, R104 ;  /* 0x0000006417647223 */ /* 0x000fe20000000068 */
[----:B------:R-:W-:Y:S01]  /*3aa0*/  FSEL R102, R20, 0.12837915122509002686, P2 ;  /* 0x3e0375d314667808 */ /* 0x000fe20001000000 */
[----:B------:R-:W-:Y:S01]  /*3ab0*/  FFMA R110, R103, R110, R114 ;  /* 0x0000006e676e7223 */ /* 0x000fe20000000072 */
[----:B------:R-:W-:Y:S01]  /*3ac0*/  FSEL R104, R15, -0.37612664699554443359, P3 ;  /* 0xbec093ac0f687808 */ /* 0x000fe20001800000 */
[----:B------:R-:W-:Y:S01]  /*3ad0*/  FFMA R116, R111, R118, R116 ;  /* 0x000000766f747223 */ /* 0x000fe20000000074 */
[----:B------:R-:W-:Y:S01]  /*3ae0*/  FSEL R112, R14, 0.11284004896879196167, P5 ;  /* 0x3de718af0e707808 */ /* 0x000fe20002800000 */
[----:B------:R-:W-:Y:S01]  /*3af0*/  FFMA R100, R23, R100, R102 ;  /* 0x0000006417647223 */ /* 0x000fe20000000066 */
[----:B------:R-:W-:Y:S01]  /*3b00*/  FSEL R101, -|R120|, R120, P2 ;  /* 0x0000007878657208 */ /* 0x000fe20001000300 */
        /* <DEDUP_REMOVED lines=8> */
[----:B------:R-:W-:Y:S01]  /*3b90*/  FFMA R110, R111, R112, R110 ;  /* 0x000000706f6e7223 */ /* 0x000fe2000000006e */
[----:B------:R-:W1:Y:S01]  /*3ba0*/  @P2 MUFU.EX2 R105, R100 ;  /* 0x0000006400692308 */ /* 0x000e620000000800 */
[----:B------:R-:W-:Y:S01]  /*3bb0*/  FFMA R101, R102, R101, R101 ;  /* 0x0000006566657223 */ /* 0x000fe20000000065 */
[----:B------:R-:W-:Y:S01]  /*3bc0*/  FSEL R102, -|R113|, R113, P5 ;  /* 0x0000007171667208 */ /* 0x000fe20002800300 */
[----:B------:R-:W-:Y:S01]  /*3bd0*/  FFMA R23, R111, R110, R23 ;  /* 0x0000006e6f177223 */ /* 0x000fe20000000017 */
[----:B------:R-:W-:Y:S01]  /*3be0*/  FMUL R110, R92, R68 ;  /* 0x000000445c6e7220 */ /* 0x000fe20000400000 */
[----:B------:R-:W-:-:S02]  /*3bf0*/  HADD2.F32 R68, -RZ, R6.H0_H0 ;  /* 0x20000006ff447230 */ /* 0x000fc40000004100 */
[C---:B------:R-:W-:Y:S01]  /*3c00*/  FMUL R103, R92.reuse, R70 ;  /* 0x000000465c677220 */ /* 0x040fe20000400000 */
[----:B------:R-:W-:Y:S01]  /*3c10*/  FFMA R102, R23, R102, R102 ;  /* 0x0000006617667223 */ /* 0x000fe20000000066 */
[----:B------:R-:W2:Y:S01]  /*3c20*/  @P3 MUFU.EX2 R111, R101 ;  /* 0x00000065006f3308 */ /* 0x000ea20000000800 */
[----:B------:R-:W-:Y:S01]  /*3c30*/  FMUL R23, R92, R69 ;  /* 0x000000455c177220 */ /* 0x000fe20000400000 */
[----:B------:R-:W-:Y:S02]  /*3c40*/  HADD2.F32 R70, -RZ, R6.H1_H1 ;  /* 0x30000006ff467230 */ /* 0x000fe40000004100 */
[C---:B------:R-:W-:Y:S01]  /*3c50*/  FFMA R69, R89.reuse, R68, R110 ;  /* 0x0000004459457223 */ /* 0x040fe2000000006e */
[----:B------:R-:W-:Y:S01]  /*3c60*/  HADD2.F32 R104, -RZ, R7.H0_H0 ;  /* 0x20000007ff687230 */ /* 0x000fe20000004100 */
[----:B------:R-:W-:Y:S01]  /*3c70*/  F2FP.F16.F32.PACK_AB R62, R96, R95 ;  /* 0x0000005f603e723e */ /* 0x000fe200000000ff */
[----:B------:R-:W-:Y:S01]  /*3c80*/  FFMA R70, R89, R70, R23 ;  /* 0x0000004659467223 */ /* 0x000fe20000000017 */
[----:B------:R-:W3:Y:S01]  /*3c90*/  @P5 MUFU.EX2 R112, R102 ;  /* 0x0000006600705308 */ /* 0x000ee20000000800 */
[----:B-1----:R-:W-:Y:S01]  /*3ca0*/  @P2 FADD R105, -R105, 1 ;  /* 0x3f80000069692421 */ /* 0x002fe20000000100 */
[----:B------:R-:W-:Y:S01]  /*3cb0*/  FMUL R124, R69, 0.70710676908493041992 ;  /* 0x3f3504f3457c7820 */ /* 0x000fe20000400000 */
[----:B------:R-:W-:Y:S01]  /*3cc0*/  FMUL R126, R70, 0.70710676908493041992 ;  /* 0x3f3504f3467e7820 */ /* 0x000fe20000400000 */
[----:B------:R-:W-:Y:S01]  /*3cd0*/  FFMA R68, R89, R104, R103 ;  /* 0x0000006859447223 */ /* 0x000fe20000000067 */
        /* <DEDUP_REMOVED lines=10> */
[----:B------:R-:W-:Y:S01]  /*3d80*/  FMUL R111, R128, R128 ;  /* 0x00000080806f7220 */ /* 0x000fe20000400000 */
[----:B------:R-:W-:Y:S01]  /*3d90*/  FSETP.GE.AND P3, PT, |R126|, 1.0029599666595458984, PT ;  /* 0x3f8060fe7e00780b */ /* 0x000fe20003f66200 */
[----:B---3--:R-:W-:Y:S01]  /*3da0*/  @P5 FADD R112, -R112, 1 ;  /* 0x3f80000070705421 */ /* 0x008fe20000000100 */
[----:B------:R-:W-:Y:S01]  /*3db0*/  FSEL R104, R0, 8.4834944573231041431e-05, P2 ;  /* 0x38b1e96a00687808 */ /* 0x000fe20001000000 */
[----:B------:R-:W-:Y:S01]  /*3dc0*/  FADD R101, R101, 1 ;  /* 0x3f80000065657421 */ /* 0x000fe20000000000 */
[----:B------:R-:W-:Y:S01]  /*3dd0*/  FSEL R110, -R3, -0.00082130916416645050049, P2 ;  /* 0xba574d20036e7808 */ /* 0x000fe20001000100 */
[----:B------:R-:W-:Y:S01]  /*3de0*/  FMUL R70, R70, 0.5 ;  /* 0x3f00000046467820 */ /* 0x000fe20000400000 */
        /* <DEDUP_REMOVED lines=13> */
[----:B------:R-:W-:Y:S01]  /*3ec0*/  FMUL R59, R68, 0.5 ;  /* 0x3f000000443b7820 */ /* 0x000fe20000400000 */
        /* <DEDUP_REMOVED lines=38> */
[----:B------:R-:W-:-:S02]  /*4130*/  HADD2.F32 R114, -RZ, R7.H1_H1 ;  /* 0x30000007ff727230 */ /* 0x000fc40000004100 */
[C---:B------:R-:W-:Y:S01]  /*4140*/  FMUL R116, R92.reuse, R71 ;  /* 0x000000475c747220 */ /* 0x040fe20000400000 */
[--C-:B------:R-:W-:Y:S02]  /*4150*/  HADD2.F32 R112, -RZ, R8.reuse.H1_H1 ;  /* 0x30000008ff707230 */ /* 0x100fe40000004100 */
[----:B------:R-:W-:Y:S01]  /*4160*/  FFMA R104, R113, R104, R104 ;  /* 0x0000006871687223 */ /* 0x000fe20000000068 */
[----:B------:R-:W2:Y:S01]  /*4170*/  @P3 MUFU.EX2 R111, R105 ;  /* 0x00000069006f3308 */ /* 0x000ea20000000800 */
[----:B------:R-:W-:Y:S01]  /*4180*/  FMUL R71, R92, R56 ;  /* 0x000000385c477220 */ /* 0x000fe20000400000 */
[----:B------:R-:W-:Y:S02]  /*4190*/  HADD2.F32 R110, -RZ, R8.H0_H0 ;  /* 0x20000008ff6e7230 */ /* 0x000fe40000004100 */
[C---:B------:R-:W-:Y:S01]  /*41a0*/  FFMA R56, R89.reuse, R114, R116 ;  /* 0x0000007259387223 */ /* 0x040fe20000000074 */
[----:B------:R-:W-:Y:S01]  /*41b0*/  FFMA R57, R89, R112, R57 ;  /* 0x0000007059397223 */ /* 0x000fe20000000039 */
[----:B------:R-:W-:-:S02]  /*41c0*/  SHF.R.U32.HI R122, RZ, 0x1, R18 ;  /* 0x00000001ff7a7819 */ /* 0x000fc40000011612 */
[----:B------:R-:W-:Y:S01]  /*41d0*/  FMUL R120, R56, 0.70710676908493041992 ;  /* 0x3f3504f338787820 */ /* 0x000fe20000400000 */
[----:B------:R-:W3:Y:S01]  /*41e0*/  @P5 MUFU.EX2 R113, R104 ;  /* 0x0000006800715308 */ /* 0x000ee20000000800 */
[----:B-1----:R-:W-:Y:S01]  /*41f0*/  @P2 FADD R23, -R23, 1 ;  /* 0x3f80000017172421 */ /* 0x002fe20000000100 */
[----:B------:R-:W-:Y:S01]  /*4200*/  FMUL R125, R57, 0.70710676908493041992 ;  /* 0x3f3504f3397d7820 */ /* 0x000fe20000400000 */
[----:B------:R-:W-:Y:S01]  /*4210*/  FFMA R71, R89, R110, R71 ;  /* 0x0000006e59477223 */ /* 0x000fe20000000047 */
[----:B------:R-:W-:Y:S01]  /*4220*/  FMUL R58, R57, 0.5 ;  /* 0x3f000000393a7820 */ /* 0x000fe20000400000 */
[----:B------:R-:W-:Y:S01]  /*4230*/  MOV R57, 0x20 ;  /* 0x0000002000397802 */ /* 0x000fe20000000f00 */
[----:B------:R-:W-:Y:S01]  /*4240*/  FMUL R110, R125, R125 ;  /* 0x0000007d7d6e7220 */ /* 0x000fe20000400000 */
[----:B------:R-:W-:Y:S01]  /*4250*/  @P2 LOP3.LUT R103, R23, 0x80000000, R124, 0xb8, !PT ;  /* 0x8000000017672812 */ /* 0x000fe200078eb87c */
[----:B------:R-:W-:Y:S01]  /*4260*/  FMUL R118, R71, 0.70710676908493041992 ;  /* 0x3f3504f347767820 */ /* 0x000fe20000400000 */
[----:B--2---:R-:W-:Y:S01]  /*4270*/  @P3 FADD R111, -R111, 1 ;  /* 0x3f8000006f6f3421 */ /* 0x004fe20000000100 */
[----:B------:R-:W-:-:S02]  /*4280*/  FSETP.GE.AND P2, PT, |R120|, 1.0029599666595458984, PT ;  /* 0x3f8060fe7800780b */ /* 0x000fc40003f46200 */
[----:B------:R-:W-:Y:S01]  /*4290*/  FMUL R23, R118, R118 ;  /* 0x0000007676177220 */ /* 0x000fe20000400000 */
[----:B------:R-:W-:Y:S01]  /*42a0*/  FADD R103, R103, 1 ;  /* 0x3f80000067677421 */ /* 0x000fe20000000000 */
[----:B------:R-:W-:Y:S01]  /*42b0*/  @P3 LOP3.LUT R105, R111, 0x80000000, R126, 0xb8, !PT ;  /* 0x800000006f693812 */ /* 0x000fe200078eb87e */
[----:B------:R-:W-:Y:S01]  /*42c0*/  FMUL R111, R120, R120 ;  /* 0x00000078786f7220 */ /* 0x000fe20000400000 */
[----:B------:R-:W-:Y:S01]  /*42d0*/  FSETP.GE.AND P3, PT, |R125|, 1.0029599666595458984, PT ;  /* 0x3f8060fe7d00780b */ /* 0x000fe20003f66200 */
[----:B---3--:R-:W-:Y:S01]  /*42e0*/  @P5 FADD R113, -R113, 1 ;  /* 0x3f80000071715421 */ /* 0x008fe20000000100 */
[----:B------:R-:W-:Y:S01]  /*42f0*/  FSEL R117, R0, 8.4834944573231041431e-05, P2 ;  /* 0x38b1e96a00757808 */ /* 0x000fe20001000000 */
[----:B------:R-:W-:Y:S01]  /*4300*/  FMUL R66, R103, R60 ;  /* 0x0000003c67427220 */ /* 0x000fe20000400000 */
[----:B------:R-:W-:Y:S01]  /*4310*/  FSEL R116, |R120|, R111, P2 ;  /* 0x0000006f78747208 */ /* 0x000fe20001000200 */
[----:B------:R-:W-:Y:S01]  /*4320*/  FMUL R60, R56, 0.5 ;  /* 0x3f000000383c7820 */ /* 0x000fe20000400000 */
[----:B------:R-:W-:Y:S01]  /*4330*/  @P5 LOP3.LUT R104, R113, 0x80000000, R128, 0xb8, !PT ;  /* 0x8000000071685812 */ /* 0x000fe200078eb880 */
[----:B------:R-:W-:Y:S01]  /*4340*/  FMUL R56, R71, 0.5 ;  /* 0x3f00000047387820 */ /* 0x000fe20000400000 */
[----:B------:R-:W-:Y:S01]  /*4350*/  FSEL R112, |R125|, R110, P3 ;  /* 0x0000006e7d707208 */ /* 0x000fe20001800200 */
[----:B------:R-:W-:Y:S01]  /*4360*/  FADD R105, R105, 1 ;  /* 0x3f80000069697421 */ /* 0x000fe20000000000 */
[----:B------:R-:W-:Y:S01]  /*4370*/  FSEL R119, -R3, -0.00082130916416645050049, P2 ;  /* 0xba574d2003777808 */ /* 0x000fe20001000100 */
[----:B------:R-:W-:Y:S01]  /*4380*/  FADD R104, R104, 1 ;  /* 0x3f80000068687421 */ /* 0x000fe20000000000 */
[----:B------:R-:W-:Y:S01]  /*4390*/  FSEL R113, R0, 8.4834944573231041431e-05, P3 ;  /* 0x38b1e96a00717808 */ /* 0x000fe20001800000 */
[----:B------:R-:W-:Y:S01]  /*43a0*/  FMUL R105, R105, R70 ;  /* 0x0000004669697220 */ /* 0x000fe20000400000 */
[----:B------:R-:W-:Y:S01]  /*43b0*/  FSEL R115, -R3, -0.00082130916416645050049, P3 ;  /* 0xba574d2003737808 */ /* 0x000fe20001800100 */
[----:B------:R-:W-:Y:S01]  /*43c0*/  FFMA R117, R116, R117, R119 ;  /* 0x0000007574757223 */ /* 0x000fe20000000077 */
[----:B------:R-:W-:Y:S01]  /*43d0*/  FSETP.GE.AND P5, PT, |R118|, 1.0029599666595458984, PT ;  /* 0x3f8060fe7600780b */ /* 0x000fe20003fa6200 */
[----:B------:R-:W-:Y:S01]  /*43e0*/  FMUL R59, R104, R59 ;  /* 0x0000003b683b7220 */ /* 0x000fe20000400000 */
[----:B------:R-:W-:Y:S01]  /*43f0*/  FSEL R121, R12, 0.0052134888246655464172, P2 ;  /* 0x3baad5ea0c797808 */ /* 0x000fe20001000000 */
[----:B------:R-:W-:Y:S01]  /*4400*/  FFMA R113, R112, R113, R115 ;  /* 0x0000007170717223 */ /* 0x000fe20000000073 */
[----:B------:R-:W-:-:S02]  /*4410*/  FSEL R110, |R118|, R23, P5 ;  /* 0x00000017766e7208 */ /* 0x000fc40002800200 */
[----:B------:R-:W-:Y:S01]  /*4420*/  FSEL R23, R0, 8.4834944573231041431e-05, P5 ;  /* 0x38b1e96a00177808 */ /* 0x000fe20002800000 */
[----:B------:R-:W-:Y:S01]  /*4430*/  FFMA R121, R116, R117, R121 ;  /* 0x0000007574797223 */ /* 0x000fe20000000079 */
[----:B------:R-:W-:Y:S02]  /*4440*/  FSEL R111, -R3, -0.00082130916416645050049, P5 ;  /* 0xba574d20036f7808 */ /* 0x000fe40002800100 */
[----:B------:R-:W-:Y:S02]  /*4450*/  FSEL R115, R12, 0.0052134888246655464172, P3 ;  /* 0x3baad5ea0c737808 */ /* 0x000fe40001800000 */
[C---:B------:R-:W-:Y:S01]  /*4460*/  FSEL R119, -R13.reuse, -0.026868773624300956726, P2 ;  /* 0xbcdc1be70d777808 */ /* 0x040fe20001000100 */
[----:B------:R-:W-:Y:S01]  /*4470*/  FFMA R23, R110, R23, R111 ;  /* 0x000000176e177223 */ /* 0x000fe2000000006f */
[C---:B------:R-:W-:Y:S01]  /*4480*/  FSEL R117, -R13.reuse, -0.026868773624300956726, P3 ;  /* 0xbcdc1be70d757808 */ /* 0x040fe20001800100 */
[----:B------:R-:W-:Y:S01]  /*4490*/  FFMA R113, R112, R113, R115 ;  /* 0x0000007170717223 */ /* 0x000fe20000000073 */
[----:B------:R-:W-:Y:S01]  /*44a0*/  FSEL R111, R12, 0.0052134888246655464172, P5 ;  /* 0x3baad5ea0c6f7808 */ /* 0x000fe20002800000 */
[----:B------:R-:W-:Y:S01]  /*44b0*/  FFMA R119, R116, R121, R119 ;  /* 0x0000007974777223 */ /* 0x000fe20000000077 */
[----:B------:R-:W-:Y:S01]  /*44c0*/  FSEL R123, R14, 0.11284004896879196167, P2 ;  /* 0x3de718af0e7b7808 */ /* 0x000fe20001000000 */
[----:B------:R-:W-:Y:S01]  /*44d0*/  FFMA R113, R112, R113, R117 ;  /* 0x0000007170717223 */ /* 0x000fe20000000075 */
[----:B------:R-:W-:Y:S01]  /*44e0*/  FSEL R115, R14, 0.11284004896879196167, P3 ;  /* 0x3de718af0e737808 */ /* 0x000fe20001800000 */
[----:B------:R-:W-:Y:S01]  /*44f0*/  FFMA R23, R110, R23, R111 ;  /* 0x000000176e177223 */ /* 0x000fe2000000006f */
[----:B------:R-:W-:Y:S01]  /*4500*/  FSEL R111, -R13, -0.026868773624300956726, P5 ;  /* 0xbcdc1be70d6f7808 */ /* 0x000fe20002800100 */
[----:B------:R-:W-:Y:S01]  /*4510*/  FFMA R119, R116, R119, R123 ;  /* 0x0000007774777223 */ /* 0x000fe2000000007b */
[C---:B------:R-:W-:Y:S01]  /*4520*/  FSEL R117, R15.reuse, -0.37612664699554443359, P2 ;  /* 0xbec093ac0f757808 */ /* 0x040fe20001000000 */
[----:B------:R-:W-:Y:S01]  /*4530*/  FFMA R113, R112, R113, R115 ;  /* 0x0000007170717223 */ /* 0x000fe20000000073 */
[C---:B------:R-:W-:Y:S01]  /*4540*/  FSEL R114, R15.reuse, -0.37612664699554443359, P3 ;  /* 0xbec093ac0f727808 */ /* 0x040fe20001800000 */
[----:B------:R-:W-:Y:S01]  /*4550*/  FFMA R23, R110, R23, R111 ;  /* 0x000000176e177223 */ /* 0x000fe2000000006f */
[----:B------:R-:W-:Y:S01]  /*4560*/  FSEL R115, R20, 0.12837915122509002686, P3 ;  /* 0x3e0375d314737808 */ /* 0x000fe20001800000 */
[----:B------:R-:W-:Y:S01]  /*4570*/  FFMA R117, R116, R119, R117 ;  /* 0x0000007774757223 */ /* 0x000fe20000000075 */
[----:B------:R-:W-:Y:S01]  /*4580*/  FSEL R119, R20, 0.12837915122509002686, P2 ;  /* 0x3e0375d314777808 */ /* 0x000fe20001000000 */
[----:B------:R-:W-:Y:S01]  /*4590*/  FFMA R113, R112, R113, R114 ;  /* 0x0000007170717223 */ /* 0x000fe20000000072 */
[----:B------:R-:W-:Y:S01]  /*45a0*/  FSEL R111, R14, 0.11284004896879196167, P5 ;  /* 0x3de718af0e6f7808 */ /* 0x000fe20002800000 */
[----:B------:R-:W-:Y:S01]  /*45b0*/  IMAD.U32 R121, RZ, RZ, UR48 ;  /* 0x00000030ff797e24 */ /* 0x000fe2000f8e00ff */
[----:B------:R-:W-:Y:S01]  /*45c0*/  FSEL R114, -|R120|, R120, P2 ;  /* 0x0000007878727208 */ /* 0x000fe20001000300 */
[----:B------:R-:W-:Y:S01]  /*45d0*/  FFMA R115, R112, R113, R115 ;  /* 0x0000007170737223 */ /* 0x000fe20000000073 */
[----:B------:R-:W-:Y:S01]  /*45e0*/  FSEL R113, R15, -0.37612664699554443359, P5 ;  /* 0xbec093ac0f717808 */ /* 0x000fe20002800000 */
[----:B------:R-:W-:Y:S01]  /*45f0*/  FFMA R117, R116, R117, R119 ;  /* 0x0000007574757223 */ /* 0x000fe20000000077 */
[----:B------:R-:W-:Y:S01]  /*4600*/  FFMA R111, R110, R23, R111 ;  /* 0x000000176e6f7223 */ /* 0x000fe2000000006f */
[----:B------:R-:W-:-:S02]  /*4610*/  FSEL R112, R20, 0.12837915122509002686, P5 ;  /* 0x3e0375d314707808 */ /* 0x000fc40002800000 */
[----:B------:R-:W-:Y:S01]  /*4620*/  FFMA R117, R117, R114, R114 ;  /* 0x0000007275757223 */ /* 0x000fe20000000072 */
[----:B------:R-:W-:Y:S01]  /*4630*/  FFMA R111, R110, R111, R113 ;  /* 0x0000006f6e6f7223 */ /* 0x000fe20000000071 */
[----:B------:R-:W-:Y:S01]  /*4640*/  FSEL R114, -|R125|, R125, P3 ;  /* 0x0000007d7d727208 */ /* 0x000fe20001800300 */
[----:B------:R-:W-:Y:S01]  /*4650*/  IMAD.SHL.U32 R113, R18, 0x20, RZ ;  /* 0x0000002012717824 */ /* 0x000fe200078e00ff */
[----:B------:R-:W1:Y:S01]  /*4660*/  @P2 MUFU.EX2 R116, R117 ;  /* 0x0000007500742308 */ /* 0x000e620000000800 */
[----:B------:R-:W-:Y:S01]  /*4670*/  FFMA R111, R110, R111, R112 ;  /* 0x0000006f6e6f7223 */ /* 0x000fe20000000070 */
[----:B------:R-:W-:Y:S02]  /*4680*/  IMAD.SHL.U32 R110, R18, 0x10, RZ ;  /* 0x00000010126e7824 */ /* 0x000fe400078e00ff */
[----:B------:R-:W-:Y:S01]  /*4690*/  FFMA R115, R115, R114, R114 ;  /* 0x0000007273737223 */ /* 0x000fe20000000072 */
[----:B------:R-:W-:Y:S02]  /*46a0*/  FSEL R114, -|R118|, R118, P5 ;  /* 0x0000007676727208 */ /* 0x000fe40002800300 */
[----:B------:R-:W-:-:S02]  /*46b0*/  IADD3 R23, R121, UR49, RZ ;  /* 0x0000003179177c10 */ /* 0x000fc4000fffe0ff */
[----:B------:R-:W-:Y:S01]  /*46c0*/  LOP3.LUT R110, R110, 0xe00, RZ, 0xc0, !PT ;  /* 0x00000e006e6e7812 */ /* 0x000fe200078ec0ff */
[----:B------:R-:W-:Y:S01]  /*46d0*/  FFMA R111, R111, R114, R114 ;  /* 0x000000726f6f7223 */ /* 0x000fe20000000072 */
[----:B------:R-:W2:Y:S01]  /*46e0*/  @P3 MUFU.EX2 R112, R115 ;  /* 0x0000007300703308 */ /* 0x000ea20000000800 */
[----:B------:R-:W-:Y:S02]  /*46f0*/  R2UR UR5, R23 ;  /* 0x00000000170572ca */ /* 0x000fe400000e0000 */
[----:B------:R-:W-:Y:S02]  /*4700*/  LOP3.LUT R114, R110, 0x20, R113, 0xf8, !PT ;  /* 0x000000206e727812 */ /* 0x000fe400078ef871 */
[----:B------:R-:W-:Y:S01]  /*4710*/  LOP3.LUT R119, R113, 0xc0, RZ, 0xc0, !PT ;  /* 0x000000c071777812 */ /* 0x000fe200078ec0ff */
[----:B-1----:R-:W-:Y:S02]  /*4720*/  @P2 FADD R116, -R116, 1 ;  /* 0x3f80000074742421 */ /* 0x002fe40000000100 */
[----:B------:R-:W1:Y:S01]  /*4730*/  @P5 MUFU.EX2 R110, R111 ;  /* 0x0000006f006e5308 */ /* 0x000e620000000800 */
[----:B------:R-:W-:-:S02]  /*4740*/  LOP3.LUT R119, R119, 0x8, R122, 0xf8, !PT ;  /* 0x0000000877777812 */ /* 0x000fc400078ef87a */
[----:B------:R-:W-:Y:S02]  /*4750*/  SHF.L.U32 R122, R18, 0x2, RZ ;  /* 0x00000002127a7819 */ /* 0x000fe400000006ff */
[----:B------:R-:W-:Y:S01]  /*4760*/  LOP3.LUT R114, R114, 0x100, R113, 0xf8, !PT ;  /* 0x0000010072727812 */ /* 0x000fe200078ef871 */
[----:B------:R-:W-:Y:S01]  /*4770*/  USHF.R.U32.HI UR4, URZ, 0x2, UR5 ;  /* 0x000000023f047899 */ /* 0x000fe20008011605 */
[----:B------:R-:W-:Y:S01]  /*4780*/  LOP3.LUT R119, R119, 0x18, R122, 0x78, !PT ;  /* 0x0000001877777812 */ /* 0x000fe200078e787a */
[----:B------:R-:W-:Y:S01]  /*4790*/  UISETP.GT.U32.AND UP0, UPT, UR5, 0x3, UPT ;  /* 0x000000030500788c */ /* 0x000fe2000bf04070 */
[----:B--2---:R-:W-:Y:S01]  /*47a0*/  @P3 FADD R112, -R112, 1 ;  /* 0x3f80000070703421 */ /* 0x004fe20000000100 */
[----:B------:R-:W-:Y:S01]  /*47b0*/  ULOP3.LUT UR4, UR4, 0x1, URZ, 0xc0, !UPT ;  /* 0x0000000104047892 */ /* 0x000fe2000f8ec03f */
[----:B------:R-:W-:Y:S01]  /*47c0*/  @P2 LOP3.LUT R117, R116, 0x80000000, R120, 0xb8, !PT ;  /* 0x8000000074752812 */ /* 0x000fe200078eb878 */
[----:B------:R-:W-:Y:S01]  /*47d0*/  UISETP.LT.U32.AND UP0, UPT, UR49, 0x4, UP0 ;  /* 0x000000043100788c */ /* 0x000fe20008701070 */
[----:B------:R-:W-:Y:S01]  /*47e0*/  LOP3.LUT R114, R114, R119, RZ, 0xfc, !PT ;  /* 0x0000007772727212 */ /* 0x000fe200078efcff */
[----:B------:R-:W-:Y:S01]  /*47f0*/  UISETP.NE.U32.AND UP1, UPT, UR4, 0x1, UPT ;  /* 0x000000010400788c */ /* 0x000fe2000bf25070 */
[----:B------:R-:W-:Y:S01]  /*4800*/  @P3 LOP3.LUT R115, R112, 0x80000000, R125, 0xb8, !PT ;  /* 0x8000000070733812 */ /* 0x000fe200078eb87d */
[----:B------:R-:W-:Y:S01]  /*4810*/  FADD R117, R117, 1 ;  /* 0x3f80000075757421 */ /* 0x000fe20000000000 */
[----:B-1----:R-:W-:Y:S01]  /*4820*/  @P5 FADD R110, -R110, 1 ;  /* 0x3f8000006e6e5421 */ /* 0x002fe20000000100 */
[----:B------:R-:W-:Y:S01]  /*4830*/  USEL UR5, URZ, 0x1, !UP0 ;  /* 0x000000013f057887 */ /* 0x000fe2000c000000 */
[----:B------:R-:W-:Y:S01]  /*4840*/  LOP3.LUT P3, RZ, R18, 0x4, RZ, 0xc0, !PT ;  /* 0x0000000412ff7812 */ /* 0x000fe2000786c0ff */
[----:B------:R-:W-:Y:S01]  /*4850*/  FADD R115, R115, 1 ;  /* 0x3f80000073737421 */ /* 0x000fe20000000000 */
[----:B------:R-:W-:Y:S01]  /*4860*/  UISETP.GT.U32.AND UP0, UPT, UR49, 0x3, !UP1 ;  /* 0x000000033100788c */ /* 0x000fe2000cf04070 */
[----:B------:R-:W-:Y:S01]  /*4870*/  @P5 LOP3.LUT R111, R110, 0x80000000, R118, 0xb8, !PT ;  /* 0x800000006e6f5812 */ /* 0x000fe200078eb876 */
[----:B------:R-:W-:Y:S01]  /*4880*/  FMUL R60, R117, R60 ;  /* 0x0000003c753c7220 */ /* 0x000fe20000400000 */
[----:B------:R-:W-:Y:S01]  /*4890*/  FMUL R68, R115, R58 ;  /* 0x0000003a73447220 */ /* 0x000fe20000400000 */
[----:B------:R-:W-:Y:S01]  /*48a0*/  SEL R57, R57, 0xffffffe0, !P3 ;  /* 0xffffffe039397807 */ /* 0x000fe20005800000 */
[----:B------:R-:W-:Y:S01]  /*48b0*/  USEL UR4, URZ, 0x1, !UP0 ;  /* 0x000000013f047887 */ /* 0x000fe2000c000000 */
[----:B------:R-:W-:Y:S01]  /*48c0*/  FADD R111, R111, 1 ;  /* 0x3f8000006f6f7421 */ /* 0x000fe20000000000 */
[----:B------:R-:W-:Y:S01]  /*48d0*/  IMAD.U32 R116, RZ, RZ, UR5 ;  /* 0x00000005ff747e24 */ /* 0x000fe2000f8e00ff */
[----:B------:R-:W-:-:S02]  /*48e0*/  F2FP.F16.F32.PACK_AB R64, R67, R64 ;  /* 0x000000404340723e */ /* 0x000fc400000000ff */
[----:B------:R-:W-:Y:S01]  /*48f0*/  FMUL R111, R111, R56 ;  /* 0x000000386f6f7220 */ /* 0x000fe20000400000 */
[----:B------:R-:W-:Y:S02]  /*4900*/  LEA R56, R114, UR51, 0x1 ;  /* 0x0000003372387c11 */ /* 0x000fe4000f8e08ff */
[----:B------:R-:W-:Y:S02]  /*4910*/  F2FP.F16.F32.PACK_AB R67, R60, R59 ;  /* 0x0000003b3c43723e */ /* 0x000fe400000000ff */
[----:B------:R-:W-:Y:S01]  /*4920*/  F2FP.F16.F32.PACK_AB R63, R98, R97 ;  /* 0x00000061623f723e */ /* 0x000fe200000000ff */
[----:B------:R-:W-:Y:S01]  /*4930*/  VIADD R58, R56, 0x200 ;  /* 0x00000200383a7836 */ /* 0x000fe20000000000 */
[----:B------:R-:W-:Y:S02]  /*4940*/  F2FP.F16.F32.PACK_AB R60, R68, R111 ;  /* 0x0000006f443c723e */ /* 0x000fe400000000ff */
[----:B------:R-:W-:Y:S01]  /*4950*/  F2FP.F16.F32.PACK_AB R65, R102, R65 ;  /* 0x000000416641723e */ /* 0x000fe200000000ff */
[----:B------:R-:W-:Y:S01]  /*4960*/  IMAD.IADD R59, R58, 0x1, R57 ;  /* 0x000000013a3b7824 */ /* 0x000fe200078e0239 */
[----:B------:R-:W-:-:S02]  /*4970*/  F2FP.F16.F32.PACK_AB R66, R105, R66 ;  /* 0x000000426942723e */ /* 0x000fc400000000ff */
[----:B------:R-:W-:Y:S01]  /*4980*/  LOP3.LUT R91, R91, UR4, R116, 0x96, !PT ;  /* 0x000000045b5b7c12 */ /* 0x000fe2000f8e9674 */
[----:B------:R-:W-:Y:S05]  /*4990*/  WARPSYNC.ALL ;  /* 0x0000000000007948 */ /* 0x000fea0003800000 */
[----:B------:R1:W-:Y:S01]  /*49a0*/  STSM.16.M88.4 [R56+0x200], R60 ;  /* 0x0002003c38007844 */ /* 0x0003e20000000200 */
[----:B------:R-:W-:Y:S01]  /*49b0*/  LOP3.LUT R113, R18, 0xff, RZ, 0xc0, !PT ;  /* 0x000000ff12717812 */ /* 0x000fe200078ec0ff */
[----:B------:R-:W-:Y:S02]  /*49c0*/  BSSY B0, `(.L_x_51) ;  /* 0x0000012000007945 */ /* 0x000fe40003800000 */
[----:B------:R1:W-:Y:S02]  /*49d0*/  STSM.16.M88.4 [R59], R64 ;  /* 0x000000403b007844 */ /* 0x0003e40000000200 */
[----:B------:R-:W-:Y:S01]  /*49e0*/  VIADD R113, R113, 0x1f ;  /* 0x0000001f71717836 */ /* 0x000fe20000000000 */
[----:B------:R-:W-:Y:S01]  /*49f0*/  @!PT LDS RZ, [RZ] ;  /* 0x00000000fffff984 */ /* 0x000fe20000000800 */
[----:B------:R-:W-:Y:S01]  /*4a00*/  @!PT LDS RZ, [RZ] ;  /* 0x00000000fffff984 */ /* 0x000fe20000000800 */
[----:B------:R-:W-:Y:S01]  /*4a10*/  @!PT LDS RZ, [RZ] ;  /* 0x00000000fffff984 */ /* 0x000fe20000000800 */
[----:B------:R-:W-:Y:S01]  /*4a20*/  @!PT LDS RZ, [RZ] ;  /* 0x00000000fffff984 */ /* 0x000fe20000000800 */
[----:B------:R2:W-:Y:S06]  /*4a30*/  MEMBAR.ALL.CTA ;  /* 0x0000000000007992 */ /* 0x0005ec0000008000 */
[----:B--2---:R-:W2:Y:S02]  /*4a40*/  FENCE.VIEW.ASYNC.S ;  /* 0x00000000000073c6 */ /* 0x004ea40000000000 */
[----:B--2---:R-:W-:Y:S01]  /*4a50*/  BAR.SYNC.DEFER_BLOCKING 0x1, 0x100 ;  /* 0x0044000000007b1d */ /* 0x004fe20000010000 */
[----:B------:R-:W-:-:S13]  /*4a60*/  ISETP.GT.U32.AND P2, PT, R113, 0x3e, PT ;  /* 0x0000003e7100780c */ /* 0x000fda0003f44070 */
[----:B-1----:R-:W-:Y:S05]  /*4a70*/  @P2 BRA `(.L_x_52) ;  /* 0x0000000000182947 */ /* 0x002fea0003800000 */
[----:B------:R-:W-:Y:S02]  /*4a80*/  UIADD3 UR4, UP0, UR52, 0x4f0, URZ ;  /* 0x000004f034047890 */ /* 0x000fe4000ff1e03f */
[----:B------:R-:W-:Y:S02]  /*4a90*/  UIADD3 UR44, UR51, 0x200, URZ ;  /* 0x00000200332c7890 */ /* 0x000fe4000fffe03f */
[----:B------:R-:W-:-:S09]  /*4aa0*/  UIADD3.X UR5, URZ, UR53, URZ, UP0, !UPT ;  /* 0x000000353f057290 */ /* 0x000fd200087fe43f */
[----:B------:R1:W-:Y:S01]  /*4ab0*/  UTMASTG.3D [UR44], [UR4] ;  /* 0x0000002c040073b5 */ /* 0x0003e20008010000 */
[----:B------:R0:W-:Y:S01]  /*4ac0*/  UTMACMDFLUSH ;  /* 0x00000000000079b7 */ /* 0x0001e20000000000 */
[----:B-1----:R-:W-:-:S04]  /*4ad0*/  DEPBAR.LE SB0, 0x1 ;  /* 0x000080400000791a */ /* 0x002fc80000000000 */
.L_x_52:
[----:B------:R-:W-:Y:S05]  /*4ae0*/  BSYNC B0 ;  /* 0x0000000000007941 */ /* 0x000fea0003800000 */
.L_x_51:
[----:B------:R-:W-:Y:S01]  /*4af0*/  BAR.SYNC.DEFER_BLOCKING 0x1, 0x100 ;  /* 0x0044000000007b1d */ /* 0x000fe20000010000 */
[----:B------:R-:W-:-:S13]  /*4b00*/  ISETP.NE.AND P5, PT, RZ, UR43, PT ;  /* 0x0000002bff007c0c */ /* 0x000fda000bfa5270 */
[----:B------:R-:W-:Y:S05]  /*4b10*/  @!P5 BRA `(.L_x_53) ;  /* 0x000000000034d947 */ /* 0x000fea0003800000 */
[----:B------:R-:W-:Y:S04]  /*4b20*/  BSSY B0, `(.L_x_54) ;  /* 0x0000009000007945 */ /* 0x000fe80003800000 */
[----:B------:R-:W-:Y:S05]  /*4b30*/  @P0 BRA `(.L_x_55) ;  /* 0x00000000001c0947 */ /* 0x000fea0003800000 */
[----:B------:R-:W-:-:S13]  /*4b40*/  ISETP.NE.AND P5, PT, R107, 0x3, PT ;  /* 0x000000036b00780c */ /* 0x000fda0003fa5270 */
[----:B------:R-:W-:Y:S05]  /*4b50*/  @!P5 BRA `(.L_x_56) ;  /* 0x000000000004d947 */ /* 0x000fea0003800000 */
[----:B------:R-:W-:Y:S01]  /*4b60*/  BPT.TRAP 0x1 ;  /* 0x000000040000795c */ /* 0x000fe20000300000 */
.L_x_56:
[----:B------:R-:W-:-:S04]  /*4b70*/  ULEA UR4, UR42, UR51, 0x3 ;  /* 0x000000332a047291 */ /* 0x000fc8000f8e183f */
[----:B------:R-:W-:-:S04]  /*4b80*/  UIADD3 UR4, UR4, 0x60, URZ ;  /* 0x0000006004047890 */ /* 0x000fc8000fffe03f */
[----:B------:R-:W-:-:S09]  /*4b90*/  UPRMT UR4, UR50, 0x654, UR4 ;  /* 0x0000065432047896 */ /* 0x000fd20008000004 */
[----:B------:R-:W-:Y:S03]  /*4ba0*/  SYNCS.ARRIVE.TRANS64.RED.A1T0 RZ, [UR4], RZ ;  /* 0x000000ffffff79a7 */ /* 0x000fe60008100404 */
.L_x_55:
[----:B------:R-:W-:Y:S05]  /*4bb0*/  BSYNC B0 ;  /* 0x0000000000007941 */ /* 0x000fea0003800000 */
.L_x_54:
[----:B------:R-:W-:-:S04]  /*4bc0*/  UIADD3 UR42, UR42, 0x1, URZ ;  /* 0x000000012a2a7890 */ /* 0x000fc8000fffe03f */
[----:B------:R-:W-:-:S04]  /*4bd0*/  UISETP.NE.AND UP0, UPT, UR42, 0x4, UPT ;  /* 0x000000042a00788c */ /* 0x000fc8000bf05270 */
[----:B------:R-:W-:-:S12]  /*4be0*/  USEL UR42, UR42, URZ, UP0 ;  /* 0x0000003f2a2a7287 */ /* 0x000fd80008000000 */
.L_x_53:
[----:B------:R-:W-:Y:S04]  /*4bf0*/  BSSY B0, `(.L_x_57) ;  /* 0x0000014000007945 */ /* 0x000fe80003800000 */
[----:B------:R-:W-:Y:S05]  /*4c00*/  @P0 BRA `(.L_x_58) ;  /* 0x0000000000480947 */ /* 0x000fea0003800000 */
[----:B------:R-:W-:-:S13]  /*4c10*/  ISETP.NE.AND P5, PT, R107, 0x3, PT ;  /* 0x000000036b00780c */ /* 0x000fda0003fa5270 */
[----:B------:R-:W-:Y:S05]  /*4c20*/  @!P5 BRA `(.L_x_59) ;  /* 0x000000000004d947 */ /* 0x000fea0003800000 */
[----:B------:R-:W-:Y:S01]  /*4c30*/  BPT.TRAP 0x1 ;  /* 0x000000040000795c */ /* 0x000fe20000300000 */
.L_x_59:
[----:B------:R-:W-:Y:S01]  /*4c40*/  PLOP3.LUT P5, PT, PT, PT, PT, 0x8, 0x0 ;  /* 0x000000000000781c */ /* 0x000fe20003fae170 */
[----:B------:R-:W-:Y:S01]  /*4c50*/  BSSY B1, `(.L_x_60) ;  /* 0x0000009000017945 */ /* 0x000fe20003800000 */
[----:B------:R-:W-:Y:S02]  /*4c60*/  @!P4 PLOP3.LUT P5, PT, P3, PT, PT, 0x80, 0x0 ;  /* 0x000000000000c81c */ /* 0x000fe40001faf070 */
[C---:B------:R-:W-:Y:S02]  /*4c70*/  @!P4 LEA R59, R21.reuse, R58, 0xd ;  /* 0x0000003a153bc211 */ /* 0x040fe400078e68ff */
[----:B------:R-:W-:Y:S02]  /*4c80*/  LEA R61, R21, UR51, 0x3 ;  /* 0x00000033153d7c11 */ /* 0x000fe4000f8e18ff */
[----:B------:R-:W-:Y:S01]  /*4c90*/  SHF.L.U32 R62, R90, 0x1f, RZ ;  /* 0x0000001f5a3e7819 */ /* 0x000fe200000006ff */
[----:B------:R-:W-:-:S06]  /*4ca0*/  @!P4 VIADD R60, R59, 0x20 ;  /* 0x000000203b3cc836 */ /* 0x000fcc0000000000 */
[----:B------:R-:W-:Y:S01]  /*4cb0*/  @P5 VIADD R60, R59, 0xffffffe0 ;  /* 0xffffffe03b3c5836 */ /* 0x000fe20000000000 */
[----:B------:R-:W1:Y:S02]  /*4cc0*/  SYNCS.PHASECHK.TRANS64.TRYWAIT P5, [R61+URZ+0x40], R62 ;  /* 0x0000403e3d0075a7 */ /* 0x000e6400080a017f */
[----:B-1----:R-:W-:Y:S05]  /*4cd0*/  @!P5 BRA `(.L_x_61) ;  /* 0x000000900090d947 */ /* 0x002fea0003800000 */
.L_x_165:
[----:B------:R-:W-:Y:S05]  /*4ce0*/  BSYNC B1 ;  /* 0x0000000000017941 */ /* 0x000fea0003800000 */
.L_x_60:
[----:B------:R-:W-:Y:S05]  /*4cf0*/  @!P4 WARPSYNC.ALL ;  /* 0x000000000000c948 */ /* 0x000fea0003800000 */
[----:B------:R2:W3:Y:S01]  /*4d00*/  @!P4 LDSM.16.M88.4 R8, [R59] ;  /* 0x000000003b08c83b */ /* 0x0004e20000000200 */
[----:B------:R-:W-:-:S03]  /*4d10*/  IADD3 R21, R21, 0x1, RZ ;  /* 0x0000000115157810 */ /* 0x000fc60007ffe0ff */
[----:B------:R2:W4:Y:S04]  /*4d20*/  @!P4 LDSM.16.M88.4 R4, [R60] ;  /* 0x000000003c04c83b */ /* 0x0005280000000200 */
.L_x_58:
[----:B------:R-:W-:Y:S05]  /*4d30*/  BSYNC B0 ;  /* 0x0000000000007941 */ /* 0x000fea0003800000 */
.L_x_57:
[----:B--23--:R-:W-:Y:S02]  /*4d40*/  HADD2.F32 R59, -RZ, R9.H0_H0 ;  /* 0x20000009ff3b7230 */ /* 0x00cfe40000004100 */
[C---:B------:R-:W-:Y:S01]  /*4d50*/  FMUL R26, R92.reuse, R26 ;  /* 0x0000001a5c1a7220 */ /* 0x040fe20000400000 */
[C---:B------:R-:W-:Y:S01]  /*4d60*/  FMUL R28, R92.reuse, R28 ;  /* 0x0000001c5c1c7220 */ /* 0x040fe20000400000 */
[C---:B------:R-:W-:Y:S01]  /*4d70*/  FMUL R30, R92.reuse, R30 ;  /* 0x0000001e5c1e7220 */ /* 0x040fe20000400000 */
[C---:B------:R-:W-:Y:S01]  /*4d80*/  FMUL R32, R92.reuse, R32 ;  /* 0x000000205c207220 */ /* 0x040fe20000400000 */
[----:B------:R-:W-:Y:S01]  /*4d90*/  FFMA R26, R89, R59, R26 ;  /* 0x0000003b591a7223 */ /* 0x000fe2000000001a */
[C---:B------:R-:W-:Y:S01]  /*4da0*/  FMUL R34, R92.reuse, R34 ;  /* 0x000000225c227220 */ /* 0x040fe20000400000 */
[----:B------:R-:W-:Y:S01]  /*4db0*/  FMUL R36, R92, R36 ;  /* 0x000000245c247220 */ /* 0x000fe20000400000 */
[--C-:B----4-:R-:W-:Y:S02]  /*4dc0*/  HADD2.F32 R98, -RZ, R7.reuse.H0_H0 ;  /* 0x20000007ff627230 */ /* 0x110fe40000004100 */
[----:B------:R-:W-:Y:S01]  /*4dd0*/  FMUL R64, R26, 0.70710676908493041992 ;  /* 0x3f3504f31a407820 */ /* 0x000fe20000400000 */
[----:B------:R-:W-:Y:S01]  /*4de0*/  FMUL R38, R92, R38 ;  /* 0x000000265c267220 */ /* 0x000fe20000400000 */
[----:B------:R-:W-:-:S02]  /*4df0*/  HADD2.F32 R99, -RZ, R7.H1_H1 ;  /* 0x30000007ff637230 */ /* 0x000fc40000004100 */
[----:B------:R-:W-:Y:S01]  /*4e00*/  FMUL R24, R92, R24 ;  /* 0x000000185c187220 */ /* 0x000fe20000400000 */
[C---:B------:R-:W-:Y:S01]  /*4e10*/  FMUL R59, R64.reuse, R64 ;  /* 0x00000040403b7220 */ /* 0x040fe20000400000 */
[----:B------:R-:W-:Y:S01]  /*4e20*/  FSETP.GE.AND P5, PT, |R64|, 1.0029599666595458984, PT ;  /* 0x3f8060fe4000780b */ /* 0x000fe20003fa6200 */
[----:B------:R-:W-:Y:S01]  /*4e30*/  FFMA R98, R89, R98, R38 ;  /* 0x0000006259627223 */ /* 0x000fe20000000026 */
[----:B------:R-:W-:Y:S01]  /*4e40*/  FMUL R26, R26, 0.5 ;  /* 0x3f0000001a1a7820 */ /* 0x000fe20000400000 */
[----:B------:R-:W-:Y:S05]  /*4e50*/  WARPSYNC.ALL ;  /* 0x0000000000007948 */ /* 0x000fea0003800000 */
[----:B------:R-:W-:Y:S01]  /*4e60*/  FSEL R59, |R64|, R59, P5 ;  /* 0x0000003b403b7208 */ /* 0x000fe20002800200 */
[----:B------:R-:W-:Y:S01]  /*4e70*/  FMUL R97, R98, 0.70710676908493041992 ;  /* 0x3f3504f362617820 */ /* 0x000fe20000400000 */
[----:B------:R-:W-:Y:S01]  /*4e80*/  FSEL R60, R0, 8.4834944573231041431e-05, P5 ;  /* 0x38b1e96a003c7808 */ /* 0x000fe20002800000 */
[----:B------:R-:W-:Y:S01]  /*4e90*/  BSSY B0, `(.L_x_62) ;  /* 0x00001c9000007945 */ /* 0x000fe20003800000 */
[----:B-1----:R-:W-:Y:S01]  /*4ea0*/  FSEL R62, -R3, -0.00082130916416645050049, P5 ;  /* 0xba574d20033e7808 */ /* 0x002fe20002800100 */
[----:B------:R-:W-:Y:S01]  /*4eb0*/  FMUL R38, R97, R97 ;  /* 0x0000006161267220 */ /* 0x000fe20000400000 */
[----:B------:R-:W-:-:S02]  /*4ec0*/  FSEL R61, R12, 0.0052134888246655464172, P5 ;  /* 0x3baad5ea0c3d7808 */ /* 0x000fc40002800000 */
[----:B------:R-:W-:Y:S01]  /*4ed0*/  FSEL R63, -R13, -0.026868773624300956726, P5 ;  /* 0xbcdc1be70d3f7808 */ /* 0x000fe20002800100 */
[----:B------:R-:W-:Y:S01]  /*4ee0*/  FFMA R60, R59, R60, R62 ;  /* 0x0000003c3b3c7223 */ /* 0x000fe2000000003e */
[----:B------:R-:W-:-:S03]  /*4ef0*/  FSEL R62, -|R64|, R64, P5 ;  /* 0x00000040403e7208 */ /* 0x000fc60002800300 */
[----:B------:R-:W-:Y:S01]  /*4f00*/  FFMA R60, R59, R60, R61 ;  /* 0x0000003c3b3c7223 */ /* 0x000fe2000000003d */
[----:B------:R-:W-:-:S03]  /*4f10*/  FSEL R61, R14, 0.11284004896879196167, P5 ;  /* 0x3de718af0e3d7808 */ /* 0x000fc60002800000 */
[----:B------:R-:W-:Y:S01]  /*4f20*/  FFMA R60, R59, R60, R63 ;  /* 0x0000003c3b3c7223 */ /* 0x000fe2000000003f */
[----:B------:R-:W-:-:S03]  /*4f30*/  FSEL R63, R15, -0.37612664699554443359, P5 ;  /* 0xbec093ac0f3f7808 */ /* 0x000fc60002800000 */
[----:B------:R-:W-:Y:S01]  /*4f40*/  FFMA R60, R59, R60, R61 ;  /* 0x0000003c3b3c7223 */ /* 0x000fe2000000003d */
[----:B------:R-:W-:-:S03]  /*4f50*/  FSEL R61, R20, 0.12837915122509002686, P5 ;  /* 0x3e0375d3143d7808 */ /* 0x000fc60002800000 */
[----:B------:R-:W-:-:S04]  /*4f60*/  FFMA R60, R59, R60, R63 ;  /* 0x0000003c3b3c7223 */ /* 0x000fc8000000003f */
[----:B------:R-:W-:Y:S01]  /*4f70*/  FFMA R59, R59, R60, R61 ;  /* 0x0000003c3b3b7223 */ /* 0x000fe2000000003d */
[----:B------:R-:W-:-:S03]  /*4f80*/  FMUL R60, R92, R27 ;  /* 0x0000001b5c3c7220 */ /* 0x000fc60000400000 */
[----:B------:R-:W-:Y:S01]  /*4f90*/  FFMA R59, R59, R62, R62 ;  /* 0x0000003e3b3b7223 */ /* 0x000fe2000000003e */
[----:B------:R-:W-:-:S03]  /*4fa0*/  HADD2.F32 R62, -RZ, R9.H1_H1 ;  /* 0x30000009ff3e7230 */ /* 0x000fc60000004100 */
[----:B------:R-:W1:Y:S02]  /*4fb0*/  @P5 MUFU.EX2 R61, R59 ;  /* 0x0000003b003d5308 */ /* 0x000e640000000800 */
[----:B------:R-:W-:-:S04]  /*4fc0*/  FFMA R27, R89, R62, R60 ;  /* 0x0000003e591b7223 */ /* 0x000fc8000000003c */
[C---:B------:R-:W-:Y:S01]  /*4fd0*/  FMUL R65, R27.reuse, 0.70710676908493041992 ;  /* 0x3f3504f31b417820 */ /* 0x040fe20000400000 */
[----:B------:R-:W-:-:S03]  /*4fe0*/  FMUL R27, R27, 0.5 ;  /* 0x3f0000001b1b7820 */ /* 0x000fc60000400000 */
[----:B------:R-:W-:Y:S01]  /*4ff0*/  FMUL R60, R65, R65 ;  /* 0x00000041413c7220 */ /* 0x000fe20000400000 */
[----:B-1----:R-:W-:-:S05]  /*5000*/  @P5 FADD R61, -R61, 1 ;  /* 0x3f8000003d3d5421 */ /* 0x002fca0000000100 */
[----:B------:R-:W-:Y:S02]  /*5010*/  @P5 LOP3.LUT R59, R61, 0x80000000, R64, 0xb8, !PT ;  /* 0x800000003d3b5812 */ /* 0x000fe400078eb840 */
[----:B------:R-:W-:-:S03]  /*5020*/  FSETP.GE.AND P5, PT, |R65|, 1.0029599666595458984, PT ;  /* 0x3f8060fe4100780b */ /* 0x000fc60003fa6200 */
[----:B------:R-:W-:Y:S01]  /*5030*/  FADD R59, R59, 1 ;  /* 0x3f8000003b3b7421 */ /* 0x000fe20000000000 */
[----:B------:R-:W-:Y:S02]  /*5040*/  FSEL R60, |R65|, R60, P5 ;  /* 0x0000003c413c7208 */ /* 0x000fe40002800200 */
[----:B------:R-:W-:Y:S01]  /*5050*/  FSEL R61, R0, 8.4834944573231041431e-05, P5 ;  /* 0x38b1e96a003d7808 */ /* 0x000fe20002800000 */
[----:B------:R-:W-:Y:S01]  /*5060*/  FMUL R59, R59, R26 ;  /* 0x0000001a3b3b7220 */ /* 0x000fe20000400000 */
[----:B------:R-:W-:Y:S02]  /*5070*/  FSEL R63, -R3, -0.00082130916416645050049, P5 ;  /* 0xba574d20033f7808 */ /* 0x000fe40002800100 */
[----:B------:R-:W-:Y:S02]  /*5080*/  FSEL R62, R12, 0.0052134888246655464172, P5 ;  /* 0x3baad5ea0c3e7808 */ /* 0x000fe40002800000 */
        /* <DEDUP_REMOVED lines=11> */
[----:B------:R-:W-:-:S03]  /*5140*/  HADD2.F32 R62, -RZ, R10.H0_H0 ;  /* 0x2000000aff3e7230 */ /* 0x000fc60000004100 */
[----:B------:R-:W-:Y:S02]  /*5150*/  FFMA R60, R60, R63, R63 ;  /* 0x0000003f3c3c7223 */ /* 0x000fe4000000003f */
[----:B------:R-:W-:Y:S02]  /*5160*/  FFMA R28, R89, R62, R28 ;  /* 0x0000003e591c7223 */ /* 0x000fe4000000001c */
[----:B------:R-:W1:Y:S02]  /*5170*/  @P5 MUFU.EX2 R61, R60 ;  /* 0x0000003c003d5308 */ /* 0x000e640000000800 */
        /* <DEDUP_REMOVED lines=13> */
[----:B------:R-:W-:-:S04]  /*5250*/  FFMA R61, R62, R61, R63 ;  /* 0x0000003d3e3d7223 */ /* 0x000fc8000000003f */
[----:B------:R-:W-:Y:S01]  /*5260*/  FFMA R61, R62, R61, R64 ;  /* 0x0000003d3e3d7223 */ /* 0x000fe20000000040 */
[----:B------:R-:W-:-:S03]  /*5270*/  FSEL R64, R14, 0.11284004896879196167, P5 ;  /* 0x3de718af0e407808 */ /* 0x000fc60002800000 */
[----:B------:R-:W-:Y:S01]  /*5280*/  FFMA R61, R62, R61, R66 ;  /* 0x0000003d3e3d7223 */ /* 0x000fe20000000042 */
[----:B------:R-:W-:-:S03]  /*5290*/  FSEL R66, R15, -0.37612664699554443359, P5 ;  /* 0xbec093ac0f427808 */ /* 0x000fc60002800000 */
[----:B------:R-:W-:Y:S01]  /*52a0*/  FFMA R61, R62, R61, R64 ;  /* 0x0000003d3e3d7223 */ /* 0x000fe20000000040 */
[----:B------:R-:W-:-:S03]  /*52b0*/  FSEL R64, R20, 0.12837915122509002686, P5 ;  /* 0x3e0375d314407808 */ /* 0x000fc60002800000 */
[----:B------:R-:W-:Y:S01]  /*52c0*/  FFMA R61, R62, R61, R66 ;  /* 0x0000003d3e3d7223 */ /* 0x000fe20000000042 */
[----:B------:R-:W-:-:S03]  /*52d0*/  FSEL R66, -|R67|, R67, P5 ;  /* 0x0000004343427208 */ /* 0x000fc60002800300 */
[----:B------:R-:W-:Y:S01]  /*52e0*/  FFMA R61, R62, R61, R64 ;  /* 0x0000003d3e3d7223 */ /* 0x000fe20000000040 */
[----:B------:R-:W-:Y:S02]  /*52f0*/  HADD2.F32 R64, -RZ, R10.H1_H1 ;  /* 0x3000000aff407230 */ /* 0x000fe40000004100 */
[----:B------:R-:W-:Y:S01]  /*5300*/  FMUL R62, R92, R29 ;  /* 0x0000001d5c3e7220 */ /* 0x000fe20000400000 */
[----:B------:R-:W-:-:S03]  /*5310*/  FFMA R61, R61, R66, R66 ;  /* 0x000000423d3d7223 */ /* 0x000fc60000000042 */
[----:B------:R-:W-:Y:S01]  /*5320*/  FFMA R29, R89, R64, R62 ;  /* 0x00000040591d7223 */ /* 0x000fe2000000003e */
[----:B------:R-:W1:Y:S03]  /*5330*/  @P5 MUFU.EX2 R63, R61 ;  /* 0x0000003d003f5308 */ /* 0x000e660000000800 */
        /* <DEDUP_REMOVED lines=10> */
[----:B------:R-:W-:Y:S01]  /*53e0*/  FSEL R65, -R3, -0.00082130916416645050049, P5 ;  /* 0xba574d2003417808 */ /* 0x000fe20002800100 */
[----:B------:R-:W-:Y:S01]  /*53f0*/  FMUL R28, R98, 0.5 ;  /* 0x3f000000621c7820 */ /* 0x000fe20000400000 */
        /* <DEDUP_REMOVED lines=17> */
[----:B------:R-:W-:Y:S01]  /*5510*/  FMUL R30, R30, 0.5 ;  /* 0x3f0000001e1e7820 */ /* 0x000fe20000400000 */
[----:B-1----:R-:W-:-:S05]  /*5520*/  @P5 FADD R63, -R63, 1 ;  /* 0x3f8000003f3f5421 */ /* 0x002fca0000000100 */
[----:B------:R-:W-:Y:S01]  /*5530*/  @P5 LOP3.LUT R62, R63, 0x80000000, R68, 0xb8, !PT ;  /* 0x800000003f3e5812 */ /* 0x000fe200078eb844 */
[C---:B------:R-:W-:Y:S01]  /*5540*/  FMUL R63, R70.reuse, R70 ;  /* 0x00000046463f7220 */ /* 0x040fe20000400000 */
        /* <DEDUP_REMOVED lines=9> */
[----:B------:R-:W-:-:S02]  /*55e0*/  FSEL R66, -|R70|, R70, P5 ;  /* 0x0000004646427208 */ /* 0x000fc40002800300 */
[----:B------:R-:W-:Y:S01]  /*55f0*/  F2FP.F16.F32.PACK_AB R29, R60, R59 ;  /* 0x0000003b3c1d723e */ /* 0x000fe200000000ff */
        /* <DEDUP_REMOVED lines=173> */
[----:B------:R-:W-:Y:S01]  /*60d0*/  FFMA R70, R69, R70, R93 ;  /* 0x0000004645467223 */ /* 0x000fe2000000005d */
[----:B------:R-:W-:-:S03]  /*60e0*/  HADD2.F32 R93, -RZ, R6.H1_H1 ;  /* 0x30000006ff5d7230 */ /* 0x000fc60000004100 */
[----:B------:R-:W-:Y:S01]  /*60f0*/  FFMA R69, R69, R70, R71 ;  /* 0x0000004645457223 */ /* 0x000fe20000000047 */
[----:B------:R-:W-:-:S03]  /*6100*/  FMUL R70, R92, R37 ;  /* 0x000000255c467220 */ /* 0x000fc60000400000 */
[----:B------:R-:W-:Y:S01]  /*6110*/  FFMA R69, R69, R94, R94 ;  /* 0x0000005e45457223 */ /* 0x000fe2000000005e */
[----:B------:R-:W-:-:S03]  /*6120*/  FFMA R37, R89, R93, R70 ;  /* 0x0000005d59257223 */ /* 0x000fc60000000046 */
[----:B------:R-:W1:Y:S01]  /*6130*/  @P5 MUFU.EX2 R71, R69 ;  /* 0x0000004500475308 */ /* 0x000e620000000800 */
        /* <DEDUP_REMOVED lines=22> */
[----:B------:R-:W-:-:S04]  /*62a0*/  FFMA R71, R70, R71, R94 ;  /* 0x0000004746477223 */ /* 0x000fc8000000005e */
[----:B------:R-:W-:-:S04]  /*62b0*/  FFMA R96, R71, R96, R96 ;  /* 0x0000006047607223 */ /* 0x000fc80000000060 */
[----:B------:R-:W1:Y:S02]  /*62c0*/  @P5 MUFU.EX2 R70, R96 ;  /* 0x0000006000465308 */ /* 0x000e640000000800 */
        /* <DEDUP_REMOVED lines=28> */
[----:B------:R-:W-:Y:S01]  /*6490*/  @P5 LOP3.LUT R93, R70, 0x80000000, R97, 0xb8, !PT ;  /* 0x80000000465d5812 */ /* 0x000fe200078eb861 */
[----:B------:R-:W-:Y:S01]  /*64a0*/  HADD2.F32 R97, -RZ, R8.H1_H1 ;  /* 0x30000008ff617230 */ /* 0x000fe20000004100 */
[----:B------:R-:W-:-:S03]  /*64b0*/  FSETP.GE.AND P5, PT, |R95|, 1.0029599666595458984, PT ;  /* 0x3f8060fe5f00780b */ /* 0x000fc60003fa6200 */
[----:B------:R-:W-:Y:S01]  /*64c0*/  FADD R93, R93, 1 ;  /* 0x3f8000005d5d7421 */ /* 0x000fe20000000000 */
[----:B------:R-:W-:Y:S02]  /*64d0*/  FSEL R38, |R95|, R38, P5 ;  /* 0x000000265f267208 */ /* 0x000fe40002800200 */
[----:B------:R-:W-:Y:S02]  /*64e0*/  FSEL R39, R0, 8.4834944573231041431e-05, P5 ;  /* 0x38b1e96a00277808 */ /* 0x000fe40002800000 */
        /* <DEDUP_REMOVED lines=22> */
[----:B------:R-:W-:Y:S01]  /*6650*/  HADD2.F32 R95, -RZ, R8.H0_H0 ;  /* 0x20000008ff5f7230 */ /* 0x000fe20000004100 */
[----:B------:R-:W-:-:S03]  /*6660*/  FSETP.GE.AND P5, PT, |R100|, 1.0029599666595458984, PT ;  /* 0x3f8060fe6400780b */ /* 0x000fc60003fa6200 */
[----:B------:R-:W-:Y:S01]  /*6670*/  FADD R94, R94, 1 ;  /* 0x3f8000005e5e7421 */ /* 0x000fe20000000000 */
[----:B------:R-:W-:Y:S01]  /*6680*/  FSEL R25, |R100|, R25, P5 ;  /* 0x0000001964197208 */ /* 0x000fe20002800200 */
[----:B------:R-:W-:Y:S01]  /*6690*/  FFMA R95, R89, R95, R24 ;  /* 0x0000005f595f7223 */ /* 0x000fe20000000018 */
[----:B------:R-:W-:Y:S01]  /*66a0*/  FSEL R38, R0, 8.4834944573231041431e-05, P5 ;  /* 0x38b1e96a00267808 */ /* 0x000fe20002800000 */
[----:B------:R-:W-:Y:S01]  /*66b0*/  FMUL R27, R94, R27 ;  /* 0x0000001b5e1b7220 */ /* 0x000fe20000400000 */
[----:B------:R-:W-:Y:S01]  /*66c0*/  FSEL R70, -R3, -0.00082130916416645050049, P5 ;  /* 0xba574d2003467808 */ /* 0x000fe20002800100 */
[----:B------:R-:W-:Y:S01]  /*66d0*/  FMUL R101, R95, 0.70710676908493041992 ;  /* 0x3f3504f35f657820 */ /* 0x000fe20000400000 */
[----:B------:R-:W-:Y:S02]  /*66e0*/  FSEL R39, R12, 0.0052134888246655464172, P5 ;  /* 0x3baad5ea0c277808 */ /* 0x000fe40002800000 */
[----:B------:R-:W-:Y:S01]  /*66f0*/  FSEL R71, -R13, -0.026868773624300956726, P5 ;  /* 0xbcdc1be70d477808 */ /* 0x000fe20002800100 */
[----:B------:R-:W-:Y:S01]  /*6700*/  FFMA R38, R25, R38, R70 ;  /* 0x0000002619267223 */ /* 0x000fe20000000046 */
[----:B------:R-:W-:-:S03]  /*6710*/  FMUL R24, R101, R101 ;  /* 0x0000006565187220 */ /* 0x000fc60000400000 */
        /* <DEDUP_REMOVED lines=22> */
[----:B------:R-:W-:-:S03]  /*6880*/  F2FP.F16.F32.PACK_AB R26, R37, R36 ;  /* 0x00000024251a723e */ /* 0x000fc600000000ff */
        /* <DEDUP_REMOVED lines=10> */
[----:B------:R-:W-:Y:S02]  /*6930*/  FFMA R25, R25, R70, R70 ;  /* 0x0000004619197223 */ /* 0x000fe40000000046 */
[----:B------:R-:W-:Y:S02]  /*6940*/  F2FP.F16.F32.PACK_AB R27, R27, R38 ;  /* 0x000000261b1b723e */ /* 0x000fe400000000ff */
[----:B------:R-:W1:Y:S02]  /*6950*/  @P5 MUFU.EX2 R24, R25 ;  /* 0x0000001900185308 */ /* 0x000e640000000800 */
[----:B-1----:R-:W-:-:S05]  /*6960*/  @P5 FADD R24, -R24, 1 ;  /* 0x3f80000018185421 */ /* 0x002fca0000000100 */
[----:B------:R-:W-:Y:S01]  /*6970*/  @P5 LOP3.LUT R25, R24, 0x80000000, R101, 0xb8, !PT ;  /* 0x8000000018195812 */ /* 0x000fe200078eb865 */
[----:B------:R-:W-:-:S04]  /*6980*/  FMUL R24, R95, 0.5 ;  /* 0x3f0000005f187820 */ /* 0x000fc80000400000 */
[----:B------:R-:W-:-:S04]  /*6990*/  FADD R25, R25, 1 ;  /* 0x3f80000019197421 */ /* 0x000fc80000000000 */
[----:B------:R-:W-:Y:S01]  /*69a0*/  FMUL R28, R25, R24 ;  /* 0x00000018191c7220 */ /* 0x000fe20000400000 */
[----:B------:R-:W-:Y:S02]  /*69b0*/  F2FP.F16.F32.PACK_AB R24, R33, R32 ;  /* 0x000000202118723e */ /* 0x000fe400000000ff */
[----:B------:R-:W-:Y:S02]  /*69c0*/  F2FP.F16.F32.PACK_AB R25, R35, R34 ;  /* 0x000000222319723e */ /* 0x000fe400000000ff */
[----:B------:R-:W-:Y:S02]  /*69d0*/  F2FP.F16.F32.PACK_AB R28, R71, R28 ;  /* 0x0000001c471c723e */ /* 0x000fe400000000ff */
[----:B------:R-:W-:-:S03]  /*69e0*/  IADD3 R32, R57, 0x2200, R56 ;  /* 0x0000220039207810 */ /* 0x000fc60007ffe038 */
[----:B------:R1:W-:Y:S04]  /*69f0*/  STSM.16.M88.4 [R56+0x2200], R28 ;  /* 0x0022001c38007844 */ /* 0x0003e80000000200 */
[----:B------:R1:W-:Y:S01]  /*6a00*/  STSM.16.M88.4 [R32], R24 ;  /* 0x0000001820007844 */ /* 0x0003e20000000200 */
[----:B------:R-:W-:Y:S01]  /*6a10*/  @!PT LDS RZ, [RZ] ;  /* 0x00000000fffff984 */ /* 0x000fe20000000800 */
[----:B------:R-:W-:Y:S01]  /*6a20*/  @!PT LDS RZ, [RZ] ;  /* 0x00000000fffff984 */ /* 0x000fe20000000800 */
[----:B------:R-:W-:Y:S01]  /*6a30*/  @!PT LDS RZ, [RZ] ;  /* 0x00000000fffff984 */ /* 0x000fe20000000800 */
[----:B------:R-:W-:Y:S01]  /*6a40*/  @!PT LDS RZ, [RZ] ;  /* 0x00000000fffff984 */ /* 0x000fe20000000800 */
[----:B------:R2:W-:Y:S06]  /*6a50*/  MEMBAR.ALL.CTA ;  /* 0x0000000000007992 */ /* 0x0005ec0000008000 */
[----:B--2---:R-:W2:Y:S02]  /*6a60*/  FENCE.VIEW.ASYNC.S ;  /* 0x00000000000073c6 */ /* 0x004ea40000000000 */
[----:B--2---:R-:W-:Y:S06]  /*6a70*/  BAR.SYNC.DEFER_BLOCKING 0x1, 0x100 ;  /* 0x0044000000007b1d */ /* 0x004fec0000010000 */
[----:B------:R-:W-:Y:S05]  /*6a80*/  @P2 BRA `(.L_x_63) ;  /* 0x0000000000242947 */ /* 0x000fea0003800000 */
[----:B------:R-:W-:Y:S02]  /*6a90*/  UIADD3 UR8, UP0, UR52, 0x4f0, URZ ;  /* 0x000004f034087890 */ /* 0x000fe4000ff1e03f */
[----:B------:R-:W-:Y:S02]  /*6aa0*/  UIADD3 UR6, UR46, 0x80, URZ ;  /* 0x000000802e067890 */ /* 0x000fe4000fffe03f */
[----:B------:R-:W-:Y:S02]  /*6ab0*/  UIADD3 UR4, UR51, 0x2200, URZ ;  /* 0x0000220033047890 */ /* 0x000fe4000fffe03f */
[----:B------:R-:W-:Y:S01]  /*6ac0*/  UIADD3.X UR9, URZ, UR53, URZ, UP0, !UPT ;  /* 0x000000353f097290 */ /* 0x000fe200087fe43f */
[----:B------:R-:W-:Y:S01]  /*6ad0*/  UMOV UR5, UR45 ;  /* 0x0000002d00057c82 */ /* 0x000fe20008000000 */
[----:B------:R-:W-:-:S07]  /*6ae0*/  UMOV UR7, UR47 ;  /* 0x0000002f00077c82 */ /* 0x000fce0008000000 */
[----:B------:R2:W-:Y:S01]  /*6af0*/  UTMASTG.3D [UR4], [UR8] ;  /* 0x00000004080073b5 */ /* 0x0005e20008010000 */
[----:B------:R0:W-:Y:S01]  /*6b00*/  UTMACMDFLUSH ;  /* 0x00000000000079b7 */ /* 0x0001e20000000000 */
[----:B--2---:R-:W-:-:S04]  /*6b10*/  DEPBAR.LE SB0, 0x1 ;  /* 0x000080400000791a */ /* 0x004fc80000000000 */
.L_x_63:
[----:B------:R-:W-:Y:S05]  /*6b20*/  BSYNC B0 ;  /* 0x0000000000007941 */ /* 0x000fea0003800000 */
.L_x_62:
[----:B------:R-:W-:Y:S06]  /*6b30*/  BAR.SYNC.DEFER_BLOCKING 0x1, 0x100 ;  /* 0x0044000000007b1d */ /* 0x000fec0000010000 */
[----:B------:R-:W-:Y:S04]  /*6b40*/  BSSY B0, `(.L_x_64) ;  /* 0x0000009000007945 */ /* 0x000fe80003800000 */
[----:B------:R-:W-:Y:S05]  /*6b50*/  @P0 BRA `(.L_x_65) ;  /* 0x00000000001c0947 */ /* 0x000fea0003800000 */
[----:B------:R-:W-:-:S13]  /*6b60*/  ISETP.NE.AND P5, PT, R107, 0x3, PT ;  /* 0x000000036b00780c */ /* 0x000fda0003fa5270 */
[----:B------:R-:W-:Y:S05]  /*6b70*/  @!P5 BRA `(.L_x_66) ;  /* 0x000000000004d947 */ /* 0x000fea0003800000 */
[----:B------:R-:W-:Y:S01]  /*6b80*/  BPT.TRAP 0x1 ;  /* 0x000000040000795c */ /* 0x000fe20000300000 */
.L_x_66:
[----:B------:R-:W-:-:S04]  /*6b90*/  ULEA UR4, UR42, UR51, 0x3 ;  /* 0x000000332a047291 */ /* 0x000fc8000f8e183f */
[----:B------:R-:W-:-:S04]  /*6ba0*/  UIADD3 UR4, UR4, 0x60, URZ ;  /* 0x0000006004047890 */ /* 0x000fc8000fffe03f */
[----:B------:R-:W-:-:S09]  /*6bb0*/  UPRMT UR4, UR50, 0x654, UR4 ;  /* 0x0000065432047896 */ /* 0x000fd20008000004 */
[----:B------:R-:W-:Y:S03]  /*6bc0*/  SYNCS.ARRIVE.TRANS64.RED.A1T0 RZ, [UR4], RZ ;  /* 0x000000ffffff79a7 */ /* 0x000fe60008100404 */
.L_x_65:
[----:B------:R-:W-:Y:S05]  /*6bd0*/  BSYNC B0 ;  /* 0x0000000000007941 */ /* 0x000fea0003800000 */
.L_x_64:
[----:B------:R-:W-:Y:S01]  /*6be0*/  UIADD3 UR42, UR42, 0x1, URZ ;  /* 0x000000012a2a7890 */ /* 0x000fe2000fffe03f */
[----:B------:R-:W-:Y:S01]  /*6bf0*/  BSSY B0, `(.L_x_67) ;  /* 0x000001b000007945 */ /* 0x000fe20003800000 */
[----:B-1----:R-:W-:Y:S02]  /*6c00*/  IMAD.MOV.U32 R24, RZ, RZ, R90 ;  /* 0x000000ffff187224 */ /* 0x002fe400078e005a */
[----:B------:R-:W-:-:S04]  /*6c10*/  UISETP.NE.AND UP0, UPT, UR42, 0x4, UPT ;  /* 0x000000042a00788c */ /* 0x000fc8000bf05270 */
[----:B------:R-:W-:Y:S01]  /*6c20*/  USEL UR42, UR42, URZ, UP0 ;  /* 0x0000003f2a2a7287 */ /* 0x000fe20008000000 */
[----:B------:R-:W-:Y:S11]  /*6c30*/  @P0 BRA `(.L_x_68) ;  /* 0x0000000000580947 */ /* 0x000ff60003800000 */
[----:B------:R-:W-:-:S13]  /*6c40*/  ISETP.NE.AND P5, PT, R107, 0x3, PT ;  /* 0x000000036b00780c */ /* 0x000fda0003fa5270 */
[----:B------:R-:W-:Y:S05]  /*6c50*/  @!P5 BRA `(.L_x_69) ;  /* 0x000000000004d947 */ /* 0x000fea0003800000 */
[----:B------:R-:W-:Y:S01]  /*6c60*/  BPT.TRAP 0x1 ;  /* 0x000000040000795c */ /* 0x000fe20000300000 */
.L_x_69:
[----:B------:R-:W-:Y:S01]  /*6c70*/  PLOP3.LUT P5, PT, PT, PT, PT, 0x8, 0x0 ;  /* 0x000000000000781c */ /* 0x000fe20003fae170 */
[C---:B------:R-:W-:Y:S01]  /*6c80*/  @!P4 IMAD R27, R21.reuse, 0x2000, R58 ;  /* 0x00002000151bc824 */ /* 0x040fe200078e023a */
[----:B------:R-:W-:Y:S01]  /*6c90*/  @!P4 PLOP3.LUT P5, PT, P3, PT, PT, 0x80, 0x0 ;  /* 0x000000000000c81c */ /* 0x000fe20001faf070 */
[----:B------:R-:W-:Y:S01]  /*6ca0*/  BSSY B1, `(.L_x_70) ;  /* 0x0000007000017945 */ /* 0x000fe20003800000 */
[----:B------:R-:W-:Y:S02]  /*6cb0*/  LEA R25, R21, UR51, 0x3 ;  /* 0x0000003315197c11 */ /* 0x000fe4000f8e18ff */
[----:B------:R-:W-:Y:S02]  /*6cc0*/  SHF.L.U32 R26, R90, 0x1f, RZ ;  /* 0x0000001f5a1a7819 */ /* 0x000fe400000006ff */
[----:B------:R-:W-:-:S07]  /*6cd0*/  @!P4 IADD3 R24, R27, 0x20, RZ ;  /* 0x000000201b18c810 */ /* 0x000fce0007ffe0ff */
[----:B------:R-:W-:Y:S01]  /*6ce0*/  @P5 VIADD R24, R27, 0xffffffe0 ;  /* 0xffffffe01b185836 */ /* 0x000fe20000000000 */
[----:B------:R-:W1:Y:S02]  /*6cf0*/  SYNCS.PHASECHK.TRANS64.TRYWAIT P5, [R25+URZ+0x40], R26 ;  /* 0x0000401a190075a7 */ /* 0x000e6400080a017f */
[----:B-1----:R-:W-:Y:S05]  /*6d00*/  @!P5 BRA `(.L_x_71) ;  /* 0x000000700098d947 */ /* 0x002fea0003800000 */
.L_x_166:
[----:B------:R-:W-:Y:S05]  /*6d10*/  BSYNC B1 ;  /* 0x0000000000017941 */ /* 0x000fea0003800000 */
.L_x_70:
[----:B------:R-:W-:Y:S05]  /*6d20*/  @!P4 WARPSYNC.ALL ;  /* 0x000000000000c948 */ /* 0x000fea0003800000 */
[----:B------:R-:W2:Y:S01]  /*6d30*/  @!P4 LDSM.16.M88.4 R8, [R27] ;  /* 0x000000001b08c83b */ /* 0x000ea20000000200 */
[----:B------:R-:W-:-:S03]  /*6d40*/  VIADD R21, R21, 0x1 ;  /* 0x0000000115157836 */ /* 0x000fc60000000000 */
[----:B------:R3:W4:Y:S02]  /*6d50*/  @!P4 LDSM.16.M88.4 R4, [R24] ;  /* 0x000000001804c83b */ /* 0x0007240000000200 */
[----:B------:R-:W-:-:S04]  /*6d60*/  ISETP.NE.AND P5, PT, R21, 0x4, PT ;  /* 0x000000041500780c */ /* 0x000fc80003fa5270 */
[----:B-1----:R-:W-:Y:S02]  /*6d70*/  SEL R25, RZ, 0x1, P5 ;  /* 0x00000001ff197807 */ /* 0x002fe40002800000 */
[----:B------:R-:W-:Y:S02]  /*6d80*/  SEL R21, R21, RZ, P5 ;  /* 0x000000ff15157207 */ /* 0x000fe40002800000 */
[----:B---3--:R-:W-:-:S07]  /*6d90*/  LOP3.LUT R24, R90, R25, RZ, 0x3c, !PT ;  /* 0x000000195a187212 */ /* 0x008fce00078e3cff */
.L_x_68:
[----:B------:R-:W-:Y:S05]  /*6da0*/  BSYNC B0 ;  /* 0x0000000000007941 */ /* 0x000fea0003800000 */
.L_x_67:
[----:B--2---:R-:W-:Y:S02]  /*6db0*/  HADD2.F32 R25, -RZ, R9.H0_H0 ;  /* 0x20000009ff197230 */ /* 0x004fe40000004100 */
[C---:B------:R-:W-:Y:S01]  /*6dc0*/  FMUL R74, R92.reuse, R74 ;  /* 0x0000004a5c4a7220 */ /* 0x040fe20000400000 */
[C---:B------:R-:W-:Y:S01]  /*6dd0*/  FMUL R76, R92.reuse, R76 ;  /* 0x0000004c5c4c7220 */ /* 0x040fe20000400000 */
[C---:B------:R-:W-:Y:S01]  /*6de0*/  FMUL R78, R92.reuse, R78 ;  /* 0x0000004e5c4e7220 */ /* 0x040fe20000400000 */
[C---:B------:R-:W-:Y:S01]  /*6df0*/  FMUL R80, R92.reuse, R80 ;  /* 0x000000505c507220 */ /* 0x040fe20000400000 */
[----:B------:R-:W-:Y:S01]  /*6e00*/  FFMA R25, R89, R25, R74 ;  /* 0x0000001959197223 */ /* 0x000fe2000000004a */
[C---:B------:R-:W-:Y:S01]  /*6e10*/  FMUL R86, R92.reuse, R86 ;  /* 0x000000565c567220 */ /* 0x040fe20000400000 */
[----:B------:R-:W-:Y:S01]  /*6e20*/  FMUL R72, R92, R72 ;  /* 0x000000485c487220 */ /* 0x000fe20000400000 */
[----:B------:R-:W-:Y:S05]  /*6e30*/  WARPSYNC.ALL ;  /* 0x0000000000007948 */ /* 0x000fea0003800000 */
[C---:B------:R-:W-:Y:S01]  /*6e40*/  FMUL R31, R25.reuse, 0.70710676908493041992 ;  /* 0x3f3504f3191f7820 */ /* 0x040fe20000400000 */
[----:B------:R-:W-:Y:S01]  /*6e50*/  FMUL R25, R25, 0.5 ;  /* 0x3f00000019197820 */ /* 0x000fe20000400000 */
[----:B------:R-:W-:Y:S02]  /*6e60*/  BSSY B0, `(.L_x_72) ;  /* 0x00001d3000007945 */ /* 0x000fe40003800000 */
[C---:B------:R-:W-:Y:S01]  /*6e70*/  FMUL R26, R31.reuse, R31 ;  /* 0x0000001f1f1a7220 */ /* 0x040fe20000400000 */
[----:B------:R-:W-:-:S04]  /*6e80*/  FSETP.GE.AND P5, PT, |R31|, 1.0029599666595458984, PT ;  /* 0x3f8060fe1f00780b */ /* 0x000fc80003fa6200 */
[----:B------:R-:W-:Y:S02]  /*6e90*/  FSEL R26, |R31|, R26, P5 ;  /* 0x0000001a1f1a7208 */ /* 0x000fe40002800200 */
[----:B------:R-:W-:Y:S02]  /*6ea0*/  FSEL R27, R0, 8.4834944573231041431e-05, P5 ;  /* 0x38b1e96a001b7808 */ /* 0x000fe40002800000 */
        /* <DEDUP_REMOVED lines=58> */
[----:B------:R-:W-:Y:S01]  /*7250*/  FMUL R32, R92, R77 ;  /* 0x0000004d5c207220 */ /* 0x000fe20000400000 */
[----:B----4-:R-:W-:-:S02]  /*7260*/  HADD2.F32 R77, -RZ, R6.H1_H1 ;  /* 0x30000006ff4d7230 */ /* 0x010fc40000004100 */
        /* <DEDUP_REMOVED lines=9> */
[----:B------:R-:W-:-:S03]  /*7300*/  HADD2.F32 R31, -RZ, R10.H1_H1 ;  /* 0x3000000aff1f7230 */ /* 0x000fc60000004100 */
        /* <DEDUP_REMOVED lines=28> */
[----:B------:R-:W-:Y:S01]  /*74d0*/  FFMA R33, R89, R33, R78 ;  /* 0x0000002159217223 */ /* 0x000fe2000000004e */
[----:B------:R-:W-:Y:S01]  /*74e0*/  HADD2.F32 R78, -RZ, R7.H1_H1 ;  /* 0x30000007ff4e7230 */ /* 0x000fe20000004100 */
        /* <DEDUP_REMOVED lines=83> */
[----:B------:R-:W-:Y:S01]  /*7a20*/  FMUL R64, R39, 0.70710676908493041992 ;  /* 0x3f3504f327407820 */ /* 0x000fe20000400000 */
        /* <DEDUP_REMOVED lines=23> */
[----:B------:R-:W-:-:S03]  /*7ba0*/  HADD2.F32 R62, -RZ, R5.H0_H0 ;  /* 0x20000005ff3e7230 */ /* 0x000fc60000004100 */
[----:B------:R-:W1:Y:S02]  /*7bb0*/  @P5 MUFU.EX2 R61, R59 ;  /* 0x0000003b003d5308 */ /* 0x000e640000000800 */
[----:B------:R-:W-:-:S04]  /*7bc0*/  FFMA R60, R89, R62, R60 ;  /* 0x0000003e593c7223 */ /* 0x000fc8000000003c */
        /* <DEDUP_REMOVED lines=78> */
[----:B------:R-:W-:Y:S01]  /*80b0*/  FFMA R71, R66, R69, R69 ;  /* 0x0000004542477223 */ /* 0x000fe20000000045 */
[----:B------:R-:W-:-:S03]  /*80c0*/  FMUL R66, R92, R85 ;  /* 0x000000555c427220 */ /* 0x000fc60000400000 */
[----:B------:R-:W1:Y:S01]  /*80d0*/  @P5 MUFU.EX2 R65, R71 ;  /* 0x0000004700415308 */ /* 0x000e620000000800 */
[----:B------:R-:W-:-:S04]  /*80e0*/  FFMA R77, R89, R77, R66 ;  /* 0x0000004d594d7223 */ /* 0x000fc80000000042 */
        /* <DEDUP_REMOVED lines=23> */
[----:B------:R-:W-:-:S03]  /*8260*/  HADD2.F32 R66, -RZ, R7.H0_H0 ;  /* 0x20000007ff427230 */ /* 0x000fc60000004100 */
[----:B------:R-:W1:Y:S02]  /*8270*/  @P5 MUFU.EX2 R65, R74 ;  /* 0x0000004a00415308 */ /* 0x000e640000000800 */
        /* <DEDUP_REMOVED lines=105> */
[----:B------:R-:W-:Y:S01]  /*8910*/  @P5 LOP3.LUT R66, R65, 0x80000000, R80, 0xb8, !PT ;  /* 0x8000000041425812 */ /* 0x000fe200078eb850 */
[----:B------:R-:W-:Y:S01]  /*8920*/  FMUL R65, R26, R25 ;  /* 0x000000191a417220 */ /* 0x000fe20000400000 */
[----:B------:R-:W-:Y:S01]  /*8930*/  FMUL R26, R39, 0.5 ;  /* 0x3f000000271a7820 */ /* 0x000fe20000400000 */
[----:B------:R-:W-:Y:S01]  /*8940*/  FMUL R25, R77, 0.5 ;  /* 0x3f0000004d197820 */ /* 0x000fe20000400000 */
[----:B------:R-:W-:Y:S01]  /*8950*/  FMUL R39, R34, R33 ;  /* 0x0000002122277220 */ /* 0x000fe20000400000 */
[----:B------:R-:W-:Y:S01]  /*8960*/  FADD R66, R66, 1 ;  /* 0x3f80000042427421 */ /* 0x000fe20000000000 */
[----:B------:R-:W-:Y:S01]  /*8970*/  FMUL R38, R59, R26 ;  /* 0x0000001a3b267220 */ /* 0x000fe20000400000 */
[----:B------:R-:W-:Y:S01]  /*8980*/  FMUL R59, R74, R25 ;  /* 0x000000194a3b7220 */ /* 0x000fe20000400000 */
[----:B------:R-:W-:Y:S01]  /*8990*/  FMUL R25, R72, 0.5 ;  /* 0x3f00000048197820 */ /* 0x000fe20000400000 */
[----:B------:R-:W-:Y:S01]  /*89a0*/  FMUL R26, R86, 0.5 ;  /* 0x3f000000561a7820 */ /* 0x000fe20000400000 */
[----:B------:R-:W-:-:S02]  /*89b0*/  F2FP.F16.F32.PACK_AB R35, R36, R39 ;  /* 0x000000272423723e */ /* 0x000fc400000000ff */
[----:B------:R-:W-:Y:S01]  /*89c0*/  FMUL R25, R66, R25 ;  /* 0x0000001942197220 */ /* 0x000fe20000400000 */
[----:B------:R-:W-:Y:S01]  /*89d0*/  FMUL R26, R75, R26 ;  /* 0x0000001a4b1a7220 */ /* 0x000fe20000400000 */
[----:B------:R-:W-:Y:S02]  /*89e0*/  F2FP.F16.F32.PACK_AB R33, R28, R65 ;  /* 0x000000411c21723e */ /* 0x000fe400000000ff */
[----:B------:R-:W-:Y:S02]  /*89f0*/  F2FP.F16.F32.PACK_AB R34, R31, R30 ;  /* 0x0000001e1f22723e */ /* 0x000fe400000000ff */
[----:B------:R-:W-:Y:S02]  /*8a00*/  F2FP.F16.F32.PACK_AB R36, R38, R37 ;  /* 0x000000252624723e */ /* 0x000fe400000000ff */
[----:B------:R-:W-:Y:S02]  /*8a10*/  F2FP.F16.F32.PACK_AB R32, R32, R25 ;  /* 0x000000192020723e */ /* 0x000fe400000000ff */
[----:B------:R-:W-:-:S02]  /*8a20*/  F2FP.F16.F32.PACK_AB R37, R63, R60 ;  /* 0x0000003c3f25723e */ /* 0x000fc400000000ff */
[----:B------:R-:W-:Y:S01]  /*8a30*/  F2FP.F16.F32.PACK_AB R38, R59, R64 ;  /* 0x000000403b26723e */ /* 0x000fe200000000ff */
[----:B------:R1:W-:Y:S01]  /*8a40*/  STSM.16.M88.4 [R56+0x4200], R32 ;  /* 0x0042002038007844 */ /* 0x0003e20000000200 */
[----:B------:R-:W-:Y:S02]  /*8a50*/  F2FP.F16.F32.PACK_AB R39, R29, R26 ;  /* 0x0000001a1d27723e */ /* 0x000fe400000000ff */
[----:B------:R-:W-:-:S05]  /*8a60*/  IADD3 R25, R57, 0x4200, R56 ;  /* 0x0000420039197810 */ /* 0x000fca0007ffe038 */
        /* <DEDUP_REMOVED lines=18> */
.L_x_73:
[----:B------:R-:W-:Y:S05]  /*8b90*/  BSYNC B0 ;  /* 0x0000000000007941 */ /* 0x000fea0003800000 */
.L_x_72:
[----:B------:R-:W-:Y:S06]  /*8ba0*/  BAR.SYNC.DEFER_BLOCKING 0x1, 0x100 ;  /* 0x0044000000007b1d */ /* 0x000fec0000010000 */
[----:B------:R-:W-:Y:S04]  /*8bb0*/  BSSY B0, `(.L_x_74) ;  /* 0x0000009000007945 */ /* 0x000fe80003800000 */
[----:B------:R-:W-:Y:S05]  /*8bc0*/  @P0 BRA `(.L_x_75) ;  /* 0x00000000001c0947 */ /* 0x000fea0003800000 */
[----:B------:R-:W-:-:S13]  /*8bd0*/  ISETP.NE.AND P5, PT, R107, 0x3, PT ;  /* 0x000000036b00780c */ /* 0x000fda0003fa5270 */
[----:B------:R-:W-:Y:S05]  /*8be0*/  @!P5 BRA `(.L_x_76) ;  /* 0x000000000004d947 */ /* 0x000fea0003800000 */
[----:B------:R-:W-:Y:S01]  /*8bf0*/  BPT.TRAP 0x1 ;  /* 0x000000040000795c */ /* 0x000fe20000300000 */
.L_x_76:
[----:B------:R-:W-:-:S04]  /*8c00*/  ULEA UR4, UR42, UR51, 0x3 ;  /* 0x000000332a047291 */ /* 0x000fc8000f8e183f */
[----:B------:R-:W-:-:S04]  /*8c10*/  UIADD3 UR4, UR4, 0x60, URZ ;  /* 0x0000006004047890 */ /* 0x000fc8000fffe03f */
[----:B------:R-:W-:-:S09]  /*8c20*/  UPRMT UR4, UR50, 0x654, UR4 ;  /* 0x0000065432047896 */ /* 0x000fd20008000004 */
[----:B------:R-:W-:Y:S03]  /*8c30*/  SYNCS.ARRIVE.TRANS64.RED.A1T0 RZ, [UR4], RZ ;  /* 0x000000ffffff79a7 */ /* 0x000fe60008100404 */
.L_x_75:
[----:B------:R-:W-:Y:S05]  /*8c40*/  BSYNC B0 ;  /* 0x0000000000007941 */ /* 0x000fea0003800000 */
.L_x_74:
[----:B------:R-:W-:Y:S01]  /*8c50*/  UIADD3 UR4, UR42, 0x1, URZ ;  /* 0x000000012a047890 */ /* 0x000fe2000fffe03f */
[----:B------:R-:W-:Y:S03]  /*8c60*/  BSSY B0, `(.L_x_77) ;  /* 0x0000015000007945 */ /* 0x000fe60003800000 */
[----:B------:R-:W-:-:S04]  /*8c70*/  UISETP.NE.AND UP0, UPT, UR4, 0x4, UPT ;  /* 0x000000040400788c */ /* 0x000fc8000bf05270 */
[----:B------:R-:W-:Y:S01]  /*8c80*/  USEL UR42, UR4, URZ, UP0 ;  /* 0x0000003f042a7287 */ /* 0x000fe20008000000 */
[----:B------:R-:W-:Y:S11]  /*8c90*/  @P0 BRA `(.L_x_78) ;  /* 0x0000000000440947 */ /* 0x000ff60003800000 */
[----:B------:R-:W-:-:S13]  /*8ca0*/  ISETP.NE.AND P5, PT, R107, 0x3, PT ;  /* 0x000000036b00780c */ /* 0x000fda0003fa5270 */
[----:B------:R-:W-:Y:S05]  /*8cb0*/  @!P5 BRA `(.L_x_79) ;  /* 0x000000000004d947 */ /* 0x000fea0003800000 */
[----:B------:R-:W-:Y:S01]  /*8cc0*/  BPT.TRAP 0x1 ;  /* 0x000000040000795c */ /* 0x000fe20000300000 */
.L_x_79:
[----:B-1----:R-:W-:Y:S01]  /*8cd0*/  SHF.L.U32 R25, R24, 0x1f, RZ ;  /* 0x0000001f18197819 */ /* 0x002fe200000006ff */
[----:B------:R-:W-:Y:S01]  /*8ce0*/  BSSY B1, `(.L_x_80) ;  /* 0x0000009000017945 */ /* 0x000fe20003800000 */
[C---:B------:R-:W-:Y:S02]  /*8cf0*/  LEA R26, R21.reuse, UR51, 0x3 ;  /* 0x00000033151a7c11 */ /* 0x040fe4000f8e18ff */
[----:B------:R-:W-:Y:S02]  /*8d00*/  PLOP3.LUT P5, PT, PT, PT, PT, 0x8, 0x0 ;  /* 0x000000000000781c */ /* 0x000fe40003fae170 */
[----:B------:R-:W-:Y:S01]  /*8d10*/  @!P4 PLOP3.LUT P5, PT, P3, PT, PT, 0x80, 0x0 ;  /* 0x000000000000c81c */ /* 0x000fe20001faf070 */
[----:B------:R-:W1:Y:S01]  /*8d20*/  SYNCS.PHASECHK.TRANS64.TRYWAIT P3, [R26+URZ+0x40], R25 ;  /* 0x000040191a0075a7 */ /* 0x000e62000806017f */
[----:B------:R-:W-:-:S05]  /*8d30*/  @!P4 LEA R21, R21, R58, 0xd ;  /* 0x0000003a1515c211 */ /* 0x000fca00078e68ff */
[----:B------:R-:W-:-:S06]  /*8d40*/  @!P4 VIADD R24, R21, 0x20 ;  /* 0x000000201518c836 */ /* 0x000fcc0000000000 */
[----:B------:R-:W-:Y:S01]  /*8d50*/  @P5 VIADD R24, R21, 0xffffffe0 ;  /* 0xffffffe015185836 */ /* 0x000fe20000000000 */
[----:B-1----:R-:W-:Y:S06]  /*8d60*/  @!P3 BRA `(.L_x_81) ;  /* 0x000000500094b947 */ /* 0x002fec0003800000 */
.L_x_167:
[----:B------:R-:W-:Y:S05]  /*8d70*/  BSYNC B1 ;  /* 0x0000000000017941 */ /* 0x000fea0003800000 */
.L_x_80:
[----:B------:R-:W-:Y:S05]  /*8d80*/  @!P4 WARPSYNC.ALL ;  /* 0x000000000000c948 */ /* 0x000fea0003800000 */
[----:B------:R2:W3:Y:S04]  /*8d90*/  @!P4 LDSM.16.M88.4 R8, [R21] ;  /* 0x000000001508c83b */ /* 0x0004e80000000200 */
[----:B------:R2:W4:Y:S02]  /*8da0*/  @!P4 LDSM.16.M88.4 R4, [R24] ;  /* 0x000000001804c83b */ /* 0x0005240000000200 */
.L_x_78:
[----:B------:R-:W-:Y:S05]  /*8db0*/  BSYNC B0 ;  /* 0x0000000000007941 */ /* 0x000fea0003800000 */
.L_x_77:
[----:B--23--:R-:W-:Y:S02]  /*8dc0*/  HADD2.F32 R24, -RZ, R8.H0_H0 ;  /* 0x20000008ff187230 */ /* 0x00cfe40000004100 */
[C---:B------:R-:W-:Y:S01]  /*8dd0*/  FMUL R40, R92.reuse, R40 ;  /* 0x000000285c287220 */ /* 0x040fe20000400000 */
[C---:B------:R-:W-:Y:S01]  /*8de0*/  FMUL R42, R92.reuse, R42 ;  /* 0x0000002a5c2a7220 */ /* 0x040fe20000400000 */
[----:B------:R-:W-:Y:S02]  /*8df0*/  HADD2.F32 R30, -RZ, R9.H1_H1 ;  /* 0x30000009ff1e7230 */ /* 0x000fe40000004100 */
[C---:B------:R-:W-:Y:S01]  /*8e00*/  FMUL R44, R92.reuse, R44 ;  /* 0x0000002c5c2c7220 */ /* 0x040fe20000400000 */
[----:B------:R-:W-:Y:S01]  /*8e10*/  FFMA R21, R89, R24, R40 ;  /* 0x0000001859157223 */ /* 0x000fe20000000028 */
[----:B-1----:R-:W-:Y:S02]  /*8e20*/  HADD2.F32 R34, -RZ, R11.H0_H0 ;  /* 0x2000000bff227230 */ /* 0x002fe40000004100 */
[C---:B------:R-:W-:Y:S01]  /*8e30*/  FMUL R49, R92.reuse, R49 ;  /* 0x000000315c317220 */ /* 0x040fe20000400000 */
[C---:B------:R-:W-:Y:S01]  /*8e40*/  FMUL R50, R92.reuse, R50 ;  /* 0x000000325c327220 */ /* 0x040fe20000400000 */
[C---:B------:R-:W-:Y:S01]  /*8e50*/  FMUL R29, R21.reuse, 0.70710676908493041992 ;  /* 0x3f3504f3151d7820 */ /* 0x040fe20000400000 */
[C---:B------:R-:W-:Y:S01]  /*8e60*/  FMUL R51, R92.reuse, R51 ;  /* 0x000000335c337220 */ /* 0x040fe20000400000 */
[----:B------:R-:W-:Y:S01]  /*8e70*/  FMUL R55, R92, R55 ;  /* 0x000000375c377220 */ /* 0x000fe20000400000 */
[----:B------:R-:W-:Y:S01]  /*8e80*/  FMUL R21, R21, 0.5 ;  /* 0x3f00000015157820 */ /* 0x000fe20000400000 */
[C---:B------:R-:W-:Y:S01]  /*8e90*/  FMUL R24, R29.reuse, R29 ;  /* 0x0000001d1d187220 */ /* 0x040fe20000400000 */
[C---:B------:R-:W-:Y:S01]  /*8ea0*/  FSETP.GE.AND P3, PT, |R29|.reuse, 1.0029599666595458984, PT ;  /* 0x3f8060fe1d00780b */ /* 0x040fe20003f66200 */
[----:B------:R-:W-:Y:S05]  /*8eb0*/  WARPSYNC.ALL ;  /* 0x0000000000007948 */ /* 0x000fea0003800000 */
[----:B------:R-:W-:Y:S01]  /*8ec0*/  FSEL R24, |R29|, R24, P3 ;  /* 0x000000181d187208 */ /* 0x000fe20001800200 */
[----:B------:R-:W-:Y:S01]  /*8ed0*/  BSSY B0, `(.L_x_82) ;  /* 0x00001cd000007945 */ /* 0x000fe20003800000 */
[----:B------:R-:W-:-:S02]  /*8ee0*/  FSEL R25, R0, 8.4834944573231041431e-05, P3 ;  /* 0x38b1e96a00197808 */ /* 0x000fc40001800000 */
[----:B------:R-:W-:Y:S02]  /*8ef0*/  FSEL R27, -R3, -0.00082130916416645050049, P3 ;  /* 0xba574d20031b7808 */ /* 0x000fe40001800100 */
[----:B------:R-:W-:Y:S02]  /*8f00*/  FSEL R26, R12, 0.0052134888246655464172, P3 ;  /* 0x3baad5ea0c1a7808 */ /* 0x000fe40001800000 */
[----:B------:R-:W-:Y:S01]  /*8f10*/  FSEL R28, -R13, -0.026868773624300956726, P3 ;  /* 0xbcdc1be70d1c7808 */ /* 0x000fe20001800100 */
[C---:B------:R-:W-:Y:S01]  /*8f20*/  FFMA R25, R24.reuse, R25, R27 ;  /* 0x0000001918197223 */ /* 0x040fe2000000001b */
[----:B------:R-:W-:Y:S02]  /*8f30*/  FSEL R27, -|R29|, R29, P3 ;  /* 0x0000001d1d1b7208 */ /* 0x000fe40001800300 */
[----:B------:R-:W-:Y:S01]  /*8f40*/  IADD3 R57, R57, 0x6200, R56 ;  /* 0x0000620039397810 */ /* 0x000fe20007ffe038 */
[----:B------:R-:W-:Y:S01]  /*8f50*/  FFMA R25, R24, R25, R26 ;  /* 0x0000001918197223 */ /* 0x000fe2000000001a */
[----:B------:R-:W-:-:S03]  /*8f60*/  FSEL R26, R14, 0.11284004896879196167, P3 ;  /* 0x3de718af0e1a7808 */ /* 0x000fc60001800000 */
[----:B------:R-:W-:Y:S01]  /*8f70*/  FFMA R25, R24, R25, R28 ;  /* 0x0000001918197223 */ /* 0x000fe2000000001c */
[----:B------:R-:W-:-:S03]  /*8f80*/  FSEL R28, R15, -0.37612664699554443359, P3 ;  /* 0xbec093ac0f1c7808 */ /* 0x000fc60001800000 */
[----:B------:R-:W-:Y:S01]  /*8f90*/  FFMA R25, R24, R25, R26 ;  /* 0x0000001918197223 */ /* 0x000fe2000000001a */
[----:B------:R-:W-:-:S03]  /*8fa0*/  FSEL R26, R20, 0.12837915122509002686, P3 ;  /* 0x3e0375d3141a7808 */ /* 0x000fc60001800000 */
[----:B------:R-:W-:Y:S01]  /*8fb0*/  FFMA R25, R24, R25, R28 ;  /* 0x0000001918197223 */ /* 0x000fe2000000001c */
[----:B------:R-:W-:Y:S02]  /*8fc0*/  HADD2.F32 R28, -RZ, R9.H0_H0 ;  /* 0x20000009ff1c7230 */ /* 0x000fe40000004100 */
[----:B------:R-:W-:Y:S01]  /*8fd0*/  FMUL R9, R92, R43 ;  /* 0x0000002b5c097220 */ /* 0x000fe20000400000 */
[----:B------:R-:W-:Y:S01]  /*8fe0*/  FFMA R24, R24, R25, R26 ;  /* 0x0000001918187223 */ /* 0x000fe2000000001a */
[----:B------:R-:W-:Y:S02]  /*8ff0*/  HADD2.F32 R26, -RZ, R8.H1_H1 ;  /* 0x30000008ff1a7230 */ /* 0x000fe40000004100 */
[----:B------:R-:W-:Y:S01]  /*9000*/  FMUL R25, R92, R41 ;  /* 0x000000295c197220 */ /* 0x000fe20000400000 */
[C---:B------:R-:W-:Y:S01]  /*9010*/  FFMA R8, R89.reuse, R28, R42 ;  /* 0x0000001c59087223 */ /* 0x040fe2000000002a */
[----:B------:R-:W-:Y:S01]  /*9020*/  FFMA R24, R24, R27, R27 ;  /* 0x0000001b18187223 */ /* 0x000fe2000000001b */
[C---:B------:R-:W-:Y:S01]  /*9030*/  FFMA R9, R89.reuse, R30, R9 ;  /* 0x0000001e59097223 */ /* 0x040fe20000000009 */
[----:B------:R-:W-:Y:S01]  /*9040*/  FFMA R25, R89, R26, R25 ;  /* 0x0000001a59197223 */ /* 0x000fe20000000019 */
[----:B------:R-:W-:Y:S01]  /*9050*/  FMUL R40, R8, 0.70710676908493041992 ;  /* 0x3f3504f308287820 */ /* 0x000fe20000400000 */
[----:B------:R-:W1:Y:S01]  /*9060*/  @P3 MUFU.EX2 R27, R24 ;  /* 0x00000018001b3308 */ /* 0x000e620000000800 */
[----:B------:R-:W-:Y:S01]  /*9070*/  FMUL R43, R9, 0.70710676908493041992 ;  /* 0x3f3504f3092b7820 */ /* 0x000fe20000400000 */
[----:B------:R-:W-:Y:S01]  /*9080*/  FMUL R38, R25, 0.70710676908493041992 ;  /* 0x3f3504f319267820 */ /* 0x000fe20000400000 */
[C---:B------:R-:W-:Y:S01]  /*9090*/  FMUL R28, R40.reuse, R40 ;  /* 0x00000028281c7220 */ /* 0x040fe20000400000 */
[----:B------:R-:W-:Y:S01]  /*90a0*/  FSETP.GE.AND P4, PT, |R40|, 1.0029599666595458984, PT ;  /* 0x3f8060fe2800780b */ /* 0x000fe20003f86200 */
[C---:B------:R-:W-:Y:S01]  /*90b0*/  FMUL R30, R43.reuse, R43 ;  /* 0x0000002b2b1e7220 */ /* 0x040fe20000400000 */
[----:B------:R-:W-:Y:S01]  /*90c0*/  FMUL R26, R38, R38 ;  /* 0x00000026261a7220 */ /* 0x000fe20000400000 */
[----:B------:R-:W-:Y:S01]  /*90d0*/  FSETP.GE.AND P5, PT, |R43|, 1.0029599666595458984, PT ;  /* 0x3f8060fe2b00780b */ /* 0x000fe20003fa6200 */
[----:B------:R-:W-:Y:S01]  /*90e0*/  FMUL R8, R8, 0.5 ;  /* 0x3f00000008087820 */ /* 0x000fe20000400000 */
[----:B------:R-:W-:Y:S01]  /*90f0*/  FSEL R28, |R40|, R28, P4 ;  /* 0x0000001c281c7208 */ /* 0x000fe20002000200 */
[----:B------:R-:W-:Y:S01]  /*9100*/  FMUL R25, R25, 0.5 ;  /* 0x3f00000019197820 */ /* 0x000fe20000400000 */
[----:B------:R-:W-:Y:S01]  /*9110*/  FSEL R31, R0, 8.4834944573231041431e-05, P4 ;  /* 0x38b1e96a001f7808 */ /* 0x000fe20002000000 */
[----:B------:R-:W-:Y:S01]  /*9120*/  FMUL R9, R9, 0.5 ;  /* 0x3f00000009097820 */ /* 0x000fe20000400000 */
[----:B------:R-:W-:-:S02]  /*9130*/  FSEL R33, -R3, -0.00082130916416645050049, P4 ;  /* 0xba574d2003217808 */ /* 0x000fc40002000100 */
[----:B------:R-:W-:Y:S01]  /*9140*/  FSEL R30, |R43|, R30, P5 ;  /* 0x0000001e2b1e7208 */ /* 0x000fe20002800200 */
[----:B-1----:R-:W-:Y:S02]  /*9150*/  @P3 FADD R27, -R27, 1 ;  /* 0x3f8000001b1b3421 */ /* 0x002fe40000000100 */
[----:B------:R-:W-:Y:S01]  /*9160*/  FFMA R33, R28, R31, R33 ;  /* 0x0000001f1c217223 */ /* 0x000fe20000000021 */
[----:B------:R-:W-:Y:S02]  /*9170*/  FSEL R37, R0, 8.4834944573231041431e-05, P5 ;  /* 0x38b1e96a00257808 */ /* 0x000fe40002800000 */
[----:B------:R-:W-:Y:S02]  /*9180*/  FSEL R39, -R3, -0.00082130916416645050049, P5 ;  /* 0xba574d2003277808 */ /* 0x000fe40002800100 */
[----:B------:R-:W-:Y:S02]  /*9190*/  @P3 LOP3.LUT R24, R27, 0x80000000, R29, 0xb8, !PT ;  /* 0x800000001b183812 */ /* 0x000fe400078eb81d */
[----:B------:R-:W-:Y:S01]  /*91a0*/  FSETP.GE.AND P3, PT, |R38|, 1.0029599666595458984, PT ;  /* 0x3f8060fe2600780b */ /* 0x000fe20003f66200 */
[----:B------:R-:W-:Y:S01]  /*91b0*/  FFMA R37, R30, R37, R39 ;  /* 0x000000251e257223 */ /* 0x000fe20000000027 */
[----:B------:R-:W-:Y:S01]  /*91c0*/  FSEL R35, R12, 0.0052134888246655464172, P4 ;  /* 0x3baad5ea0c237808 */ /* 0x000fe20002000000 */
[----:B------:R-:W-:Y:S01]  /*91d0*/  FADD R24, R24, 1 ;  /* 0x3f80000018187421 */ /* 0x000fe20000000000 */
[----:B------:R-:W-:-:S02]  /*91e0*/  FSEL R26, |R38|, R26, P3 ;  /* 0x0000001a261a7208 */ /* 0x000fc40001800200 */
[----:B------:R-:W-:Y:S01]  /*91f0*/  FSEL R27, R0, 8.4834944573231041431e-05, P3 ;  /* 0x38b1e96a001b7808 */ /* 0x000fe20001800000 */
[----:B------:R-:W-:Y:S01]  /*9200*/  FFMA R33, R28, R33, R35 ;  /* 0x000000211c217223 */ /* 0x000fe20000000023 */
[----:B------:R-:W-:Y:S01]  /*9210*/  FSEL R29, -R3, -0.00082130916416645050049, P3 ;  /* 0xba574d20031d7808 */ /* 0x000fe20001800100 */
[----:B------:R-:W-:Y:S01]  /*9220*/  FMUL R21, R24, R21 ;  /* 0x0000001518157220 */ /* 0x000fe20000400000 */
[C---:B------:R-:W-:Y:S02]  /*9230*/  FSEL R31, -R13.reuse, -0.026868773624300956726, P3 ;  /* 0xbcdc1be70d1f7808 */ /* 0x040fe40001800100 */
[----:B------:R-:W-:Y:S01]  /*9240*/  FSEL R41, R12, 0.0052134888246655464172, P5 ;  /* 0x3baad5ea0c297808 */ /* 0x000fe20002800000 */
[----:B------:R-:W-:Y:S01]  /*9250*/  FFMA R27, R26, R27, R29 ;  /* 0x0000001b1a1b7223 */ /* 0x000fe2000000001d */
[----:B------:R-:W-:Y:S02]  /*9260*/  FSEL R29, R12, 0.0052134888246655464172, P3 ;  /* 0x3baad5ea0c1d7808 */ /* 0x000fe40001800000 */
[C---:B------:R-:W-:Y:S01]  /*9270*/  FSEL R35, -R13.reuse, -0.026868773624300956726, P4 ;  /* 0xbcdc1be70d237808 */ /* 0x040fe20002000100 */
        /* <DEDUP_REMOVED lines=9> */
[----:B------:R-:W-:Y:S01]  /*9310*/  FSEL R35, R15, -0.37612664699554443359, P4 ;  /* 0xbec093ac0f237808 */ /* 0x000fe20002000000 */
[----:B------:R-:W-:Y:S01]  /*9320*/  FFMA R27, R26, R27, R29 ;  /* 0x0000001b1a1b7223 */ /* 0x000fe2000000001d */
[----:B------:R-:W-:Y:S01]  /*9330*/  FSEL R29, R20, 0.12837915122509002686, P3 ;  /* 0x3e0375d3141d7808 */ /* 0x000fe20001800000 */
[----:B------:R-:W-:Y:S01]  /*9340*/  FFMA R39, R30, R41, R39 ;  /* 0x000000291e277223 */ /* 0x000fe20000000027 */
[----:B------:R-:W-:Y:S01]  /*9350*/  FSEL R37, R14, 0.11284004896879196167, P5 ;  /* 0x3de718af0e257808 */ /* 0x000fe20002800000 */
[----:B------:R-:W-:Y:S01]  /*9360*/  FFMA R27, R26, R27, R31 ;  /* 0x0000001b1a1b7223 */ /* 0x000fe2000000001f */
[----:B------:R-:W-:Y:S01]  /*9370*/  FFMA R33, R28, R33, R35 ;  /* 0x000000211c217223 */ /* 0x000fe20000000023 */
[----:B------:R-:W-:-:S02]  /*9380*/  FSEL R31, -|R38|, R38, P3 ;  /* 0x00000026261f7208 */ /* 0x000fc40001800300 */
[----:B------:R-:W-:Y:S01]  /*9390*/  FFMA R26, R26, R27, R29 ;  /* 0x0000001b1a1a7223 */ /* 0x000fe2000000001d */
[----:B------:R-:W-:Y:S01]  /*93a0*/  FSEL R27, R20, 0.12837915122509002686, P4 ;  /* 0x3e0375d3141b7808 */ /* 0x000fe20002000000 */
[----:B------:R-:W-:Y:S01]  /*93b0*/  FFMA R37, R30, R39, R37 ;  /* 0x000000271e257223 */ /* 0x000fe20000000025 */
[----:B------:R-:W-:Y:S01]  /*93c0*/  FSEL R29, R15, -0.37612664699554443359, P5 ;  /* 0xbec093ac0f1d7808 */ /* 0x000fe20002800000 */
[----:B------:R-:W-:Y:S01]  /*93d0*/  FFMA R26, R26, R31, R31 ;  /* 0x0000001f1a1a7223 */ /* 0x000fe2000000001f */
[----:B------:R-:W-:Y:S01]  /*93e0*/  FSEL R32, R20, 0.12837915122509002686, P5 ;  /* 0x3e0375d314207808 */ /* 0x000fe20002800000 */
[----:B------:R-:W-:Y:S01]  /*93f0*/  FFMA R27, R28, R33, R27 ;  /* 0x000000211c1b7223 */ /* 0x000fe2000000001b */
[----:B------:R-:W-:Y:S01]  /*9400*/  FSEL R28, -|R40|, R40, P4 ;  /* 0x00000028281c7208 */ /* 0x000fe20002000300 */
[----:B------:R-:W-:Y:S01]  /*9410*/  FFMA R29, R30, R37, R29 ;  /* 0x000000251e1d7223 */ /* 0x000fe2000000001d */
[----:B------:R-:W1:Y:S01]  /*9420*/  @P3 MUFU.EX2 R33, R26 ;  /* 0x0000001a00213308 */ /* 0x000e620000000800 */
[----:B------:R-:W-:-:S02]  /*9430*/  FMUL R31, R92, R46 ;  /* 0x0000002e5c1f7220 */ /* 0x000fc40000400000 */
[----:B------:R-:W-:Y:S01]  /*9440*/  FFMA R27, R27, R28, R28 ;  /* 0x0000001c1b1b7223 */ /* 0x000fe2000000001c */
[----:B------:R-:W-:Y:S01]  /*9450*/  FSEL R28, -|R43|, R43, P5 ;  /* 0x0000002b2b1c7208 */ /* 0x000fe20002800300 */
[----:B------:R-:W-:Y:S01]  /*9460*/  FFMA R29, R30, R29, R32 ;  /* 0x0000001d1e1d7223 */ /* 0x000fe20000000020 */
[--C-:B------:R-:W-:Y:S02]  /*9470*/  HADD2.F32 R30, -RZ, R10.reuse.H0_H0 ;  /* 0x2000000aff1e7230 */ /* 0x100fe40000004100 */
[----:B------:R-:W2:Y:S01]  /*9480*/  @P4 MUFU.EX2 R35, R27 ;  /* 0x0000001b00234308 */ /* 0x000ea20000000800 */
[----:B------:R-:W-:Y:S01]  /*9490*/  FFMA R28, R29, R28, R28 ;  /* 0x0000001c1d1c7223 */ /* 0x000fe2000000001c */
[----:B------:R-:W-:Y:S02]  /*94a0*/  HADD2.F32 R32, -RZ, R10.H1_H1 ;  /* 0x3000000aff207230 */ /* 0x000fe40000004100 */
[----:B------:R-:W-:Y:S01]  /*94b0*/  FMUL R29, R92, R45 ;  /* 0x0000002d5c1d7220 */ /* 0x000fe20000400000 */
[C---:B------:R-:W-:Y:S01]  /*94c0*/  FFMA R10, R89.reuse, R30, R44 ;  /* 0x0000001e590a7223 */ /* 0x040fe2000000002c */
[----:B------:R-:W-:-:S02]  /*94d0*/  FFMA R30, R89, R34, R31 ;  /* 0x00000022591e7223 */ /* 0x000fc4000000001f */
[----:B------:R-:W-:Y:S01]  /*94e0*/  FFMA R29, R89, R32, R29 ;  /* 0x00000020591d7223 */ /* 0x000fe2000000001d */
[----:B------:R-:W3:Y:S01]  /*94f0*/  @P5 MUFU.EX2 R36, R28 ;  /* 0x0000001c00245308 */ /* 0x000ee20000000800 */
[----:B-1----:R-:W-:Y:S01]  /*9500*/  @P3 FADD R33, -R33, 1 ;  /* 0x3f80000021213421 */ /* 0x002fe20000000100 */
[----:B------:R-:W-:Y:S01]  /*9510*/  FMUL R58, R10, 0.70710676908493041992 ;  /* 0x3f3504f30a3a7820 */ /* 0x000fe20000400000 */
[----:B------:R-:W-:Y:S01]  /*9520*/  FMUL R60, R29, 0.70710676908493041992 ;  /* 0x3f3504f31d3c7820 */ /* 0x000fe20000400000 */
[----:B------:R-:W-:Y:S01]  /*9530*/  FMUL R62, R30, 0.70710676908493041992 ;  /* 0x3f3504f31e3e7820 */ /* 0x000fe20000400000 */
[----:B------:R-:W-:Y:S01]  /*9540*/  FMUL R10, R10, 0.5 ;  /* 0x3f0000000a0a7820 */ /* 0x000fe20000400000 */
[----:B------:R-:W-:Y:S01]  /*9550*/  @P3 LOP3.LUT R26, R33, 0x80000000, R38, 0xb8, !PT ;  /* 0x80000000211a3812 */ /* 0x000fe200078eb826 */
[C---:B------:R-:W-:Y:S01]  /*9560*/  FMUL R31, R58.reuse, R58 ;  /* 0x0000003a3a1f7220 */ /* 0x040fe20000400000 */
[----:B------:R-:W-:Y:S01]  /*9570*/  FSETP.GE.AND P3, PT, |R58|, 1.0029599666595458984, PT ;  /* 0x3f8060fe3a00780b */ /* 0x000fe20003f66200 */
[----:B--2---:R-:W-:Y:S01]  /*9580*/  @P4 FADD R35, -R35, 1 ;  /* 0x3f80000023234421 */ /* 0x004fe20000000100 */
[----:B------:R-:W-:Y:S01]  /*9590*/  FMUL R33, R60, R60 ;  /* 0x0000003c3c217220 */ /* 0x000fe20000400000 */
[----:B------:R-:W-:Y:S01]  /*95a0*/  FADD R26, R26, 1 ;  /* 0x3f8000001a1a7421 */ /* 0x000fe20000000000 */
[----:B------:R-:W-:Y:S01]  /*95b0*/  FSEL R31, |R58|, R31, P3 ;  /* 0x0000001f3a1f7208 */ /* 0x000fe20001800200 */
[----:B------:R-:W-:Y:S01]  /*95c0*/  FMUL R29, R29, 0.5 ;  /* 0x3f0000001d1d7820 */ /* 0x000fe20000400000 */
        /* <DEDUP_REMOVED lines=37> */
[C---:B------:R-:W-:Y:S01]  /*9820*/  FSEL R34, R20.reuse, 0.12837915122509002686, P3 ;  /* 0x3e0375d314227808 */ /* 0x040fe20001800000 */
[----:B------:R-:W-:Y:S01]  /*9830*/  FFMA R32, R31, R32, R36 ;  /* 0x000000201f207223 */ /* 0x000fe20000000024 */
[----:B------:R-:W-:Y:S01]  /*9840*/  FSEL R40, R15, -0.37612664699554443359, P4 ;  /* 0xbec093ac0f287808 */ /* 0x000fe20002000000 */
[----:B------:R-:W-:Y:S01]  /*9850*/  FFMA R38, R33, R38, R42 ;  /* 0x0000002621267223 */ /* 0x000fe2000000002a */
[----:B------:R-:W-:Y:S01]  /*9860*/  FSEL R44, -R13, -0.026868773624300956726, P5 ;  /* 0xbcdc1be70d2c7808 */ /* 0x000fe20002800100 */
[----:B------:R-:W-:Y:S01]  /*9870*/  FFMA R31, R31, R32, R34 ;  /* 0x000000201f1f7223 */ /* 0x000fe20000000022 */
[----:B------:R-:W-:Y:S01]  /*9880*/  FSEL R32, R20, 0.12837915122509002686, P4 ;  /* 0x3e0375d314207808 */ /* 0x000fe20002000000 */
[----:B------:R-:W-:Y:S01]  /*9890*/  FFMA R38, R33, R38, R40 ;  /* 0x0000002621267223 */ /* 0x000fe20000000028 */
[----:B------:R-:W-:Y:S01]  /*98a0*/  FSEL R42, R14, 0.11284004896879196167, P5 ;  /* 0x3de718af0e2a7808 */ /* 0x000fe20002800000 */
[----:B------:R-:W-:Y:S01]  /*98b0*/  FFMA R44, R37, R46, R44 ;  /* 0x0000002e252c7223 */ /* 0x000fe2000000002c */
[----:B------:R-:W-:Y:S01]  /*98c0*/  FSEL R34, R15, -0.37612664699554443359, P5 ;  /* 0xbec093ac0f227808 */ /* 0x000fe20002800000 */
[----:B------:R-:W-:Y:S01]  /*98d0*/  FFMA R32, R33, R38, R32 ;  /* 0x0000002621207223 */ /* 0x000fe20000000020 */
[----:B------:R-:W-:Y:S01]  /*98e0*/  FSEL R33, -|R60|, R60, P4 ;  /* 0x0000003c3c217208 */ /* 0x000fe20002000300 */
[C---:B------:R-:W-:Y:S01]  /*98f0*/  FFMA R42, R37.reuse, R44, R42 ;  /* 0x0000002c252a7223 */ /* 0x040fe2000000002a */
[----:B------:R-:W-:Y:S01]  /*9900*/  FSEL R39, R20, 0.12837915122509002686, P5 ;  /* 0x3e0375d314277808 */ /* 0x000fe20002800000 */
[----:B------:R-:W-:Y:S01]  /*9910*/  FMUL R40, R92, R47 ;  /* 0x0000002f5c287220 */ /* 0x000fe20000400000 */
[----:B------:R-:W-:Y:S01]  /*9920*/  FSEL R36, -|R58|, R58, P3 ;  /* 0x0000003a3a247208 */ /* 0x000fe20001800300 */
[----:B------:R-:W-:Y:S01]  /*9930*/  FFMA R34, R37, R42, R34 ;  /* 0x0000002a25227223 */ /* 0x000fe20000000022 */
[----:B------:R-:W-:Y:S01]  /*9940*/  FFMA R32, R32, R33, R33 ;  /* 0x0000002120207223 */ /* 0x000fe20000000021 */
[----:B------:R-:W-:Y:S01]  /*9950*/  FSEL R33, -|R62|, R62, P5 ;  /* 0x0000003e3e217208 */ /* 0x000fe20002800300 */
[----:B----4-:R-:W-:-:S02]  /*9960*/  HADD2.F32 R38, -RZ, R4.H1_H1 ;  /* 0x30000004ff267230 */ /* 0x010fc40000004100 */
[----:B------:R-:W-:Y:S01]  /*9970*/  FFMA R34, R37, R34, R39 ;  /* 0x0000002225227223 */ /* 0x000fe20000000027 */
[----:B------:R-:W-:Y:S01]  /*9980*/  FFMA R31, R31, R36, R36 ;  /* 0x000000241f1f7223 */ /* 0x000fe20000000024 */
[----:B------:R-:W1:Y:S01]  /*9990*/  @P4 MUFU.EX2 R37, R32 ;  /* 0x0000002000254308 */ /* 0x000e620000000800 */
[----:B------:R-:W-:Y:S02]  /*99a0*/  HADD2.F32 R36, -RZ, R4.H0_H0 ;  /* 0x20000004ff247230 */ /* 0x000fe40000004100 */
[----:B------:R-:W-:Y:S01]  /*99b0*/  FFMA R33, R34, R33, R33 ;  /* 0x0000002122217223 */ /* 0x000fe20000000021 */
[----:B------:R-:W-:Y:S02]  /*99c0*/  HADD2.F32 R34, -RZ, R11.H1_H1 ;  /* 0x3000000bff227230 */ /* 0x000fe40000004100 */
[----:B------:R-:W-:Y:S02]  /*99d0*/  FMUL R11, R92, R48 ;  /* 0x000000305c0b7220 */ /* 0x000fe40000400000 */
[----:B------:R-:W2:Y:S01]  /*99e0*/  @P3 MUFU.EX2 R35, R31 ;  /* 0x0000001f00233308 */ /* 0x000ea20000000800 */
[C---:B------:R-:W-:Y:S01]  /*99f0*/  FFMA R34, R89.reuse, R34, R40 ;  /* 0x0000002259227223 */ /* 0x040fe20000000028 */
[C---:B------:R-:W-:Y:S01]  /*9a00*/  FFMA R4, R89.reuse, R36, R11 ;  /* 0x0000002459047223 */ /* 0x040fe2000000000b */
[----:B------:R-:W-:-:S03]  /*9a10*/  FFMA R11, R89, R38, R49 ;  /* 0x00000026590b7223 */ /* 0x000fc60000000031 */
[C---:B------:R-:W-:Y:S01]  /*9a20*/  FMUL R64, R4.reuse, 0.70710676908493041992 ;  /* 0x3f3504f304407820 */ /* 0x040fe20000400000 */
[----:B------:R-:W-:Y:S01]  /*9a30*/  FMUL R66, R11, 0.70710676908493041992 ;  /* 0x3f3504f30b427820 */ /* 0x000fe20000400000 */
[----:B------:R-:W3:Y:S01]  /*9a40*/  @P5 MUFU.EX2 R39, R33 ;  /* 0x0000002100275308 */ /* 0x000ee20000000800 */
[----:B-1----:R-:W-:Y:S01]  /*9a50*/  @P4 FADD R37, -R37, 1 ;  /* 0x3f80000025254421 */ /* 0x002fe20000000100 */
[----:B------:R-:W-:Y:S01]  /*9a60*/  FMUL R4, R4, 0.5 ;  /* 0x3f00000004047820 */ /* 0x000fe20000400000 */
[----:B------:R-:W-:-:S03]  /*9a70*/  FMUL R41, R66, R66 ;  /* 0x0000004242297220 */ /* 0x000fc60000400000 */
[----:B------:R-:W-:Y:S01]  /*9a80*/  @P4 LOP3.LUT R32, R37, 0x80000000, R60, 0xb8, !PT ;  /* 0x8000000025204812 */ /* 0x000fe200078eb83c */
[----:B------:R-:W-:Y:S01]  /*9a90*/  FMUL R60, R34, 0.70710676908493041992 ;  /* 0x3f3504f3223c7820 */ /* 0x000fe20000400000 */
[C---:B------:R-:W-:Y:S01]  /*9aa0*/  FMUL R37, R64.reuse, R64 ;  /* 0x0000004040257220 */ /* 0x040fe20000400000 */
[----:B--2---:R-:W-:Y:S01]  /*9ab0*/  @P3 FADD R35, -R35, 1 ;  /* 0x3f80000023233421 */ /* 0x004fe20000000100 */
[----:B------:R-:W-:Y:S01]  /*9ac0*/  FSETP.GE.AND P4, PT, |R64|, 1.0029599666595458984, PT ;  /* 0x3f8060fe4000780b */ /* 0x000fe20003f86200 */
[----:B------:R-:W-:-:S03]  /*9ad0*/  FADD R32, R32, 1 ;  /* 0x3f80000020207421 */ /* 0x000fc60000000000 */
[----:B------:R-:W-:Y:S01]  /*9ae0*/  @P3 LOP3.LUT R31, R35, 0x80000000, R58, 0xb8, !PT ;  /* 0x80000000231f3812 */ /* 0x000fe200078eb83a */
[C---:B------:R-:W-:Y:S01]  /*9af0*/  FMUL R35, R60.reuse, R60 ;  /* 0x0000003c3c237220 */ /* 0x040fe20000400000 */
[----:B------:R-:W-:Y:S01]  /*9b00*/  FSETP.GE.AND P3, PT, |R60|, 1.0029599666595458984, PT ;  /* 0x3f8060fe3c00780b */ /* 0x000fe20003f66200 */
[----:B---3--:R-:W-:Y:S01]  /*9b10*/  @P5 FADD R39, -R39, 1 ;  /* 0x3f80000027275421 */ /* 0x008fe20000000100 */
[----:B------:R-:W-:Y:S01]  /*9b20*/  FSEL R40, R0, 8.4834944573231041431e-05, P4 ;  /* 0x38b1e96a00287808 */ /* 0x000fe20002000000 */
[----:B------:R-:W-:Y:S01]  /*9b30*/  FADD R31, R31, 1 ;  /* 0x3f8000001f1f7421 */ /* 0x000fe20000000000 */
[----:B------:R-:W-:Y:S01]  /*9b40*/  FSEL R35, |R60|, R35, P3 ;  /* 0x000000233c237208 */ /* 0x000fe20001800200 */
[----:B------:R-:W-:Y:S01]  /*9b50*/  FMUL R29, R32, R29 ;  /* 0x0000001d201d7220 */ /* 0x000fe20000400000 */
[----:B------:R-:W-:Y:S01]  /*9b60*/  FSEL R36, R0, 8.4834944573231041431e-05, P3 ;  /* 0x38b1e96a00247808 */ /* 0x000fe20001800000 */
[----:B------:R-:W-:Y:S01]  /*9b70*/  FMUL R10, R31, R10 ;  /* 0x0000000a1f0a7220 */ /* 0x000fe20000400000 */
[----:B------:R-:W-:-:S02]  /*9b80*/  FSEL R38, -R3, -0.00082130916416645050049, P3 ;  /* 0xba574d2003267808 */ /* 0x000fc40001800100 */
[----:B------:R-:W-:Y:S02]  /*9b90*/  @P5 LOP3.LUT R33, R39, 0x80000000, R62, 0xb8, !PT ;  /* 0x8000000027215812 */ /* 0x000fe400078eb83e */
[----:B------:R-:W-:Y:S01]  /*9ba0*/  FSEL R39, |R64|, R37, P4 ;  /* 0x0000002540277208 */ /* 0x000fe20002000200 */
[----:B------:R-:W-:Y:S01]  /*9bb0*/  FFMA R36, R35, R36, R38 ;  /* 0x0000002423247223 */ /* 0x000fe20000000026 */
[----:B------:R-:W-:Y:S01]  /*9bc0*/  FSEL R42, -R3, -0.00082130916416645050049, P4 ;  /* 0xba574d20032a7808 */ /* 0x000fe20002000100 */
[----:B------:R-:W-:Y:S01]  /*9bd0*/  FADD R33, R33, 1 ;  /* 0x3f80000021217421 */ /* 0x000fe20000000000 */
[----:B------:R-:W-:Y:S02]  /*9be0*/  FSEL R38, R12, 0.0052134888246655464172, P3 ;  /* 0x3baad5ea0c267808 */ /* 0x000fe40001800000 */
[C---:B------:R-:W-:Y:S01]  /*9bf0*/  FSETP.GE.AND P5, PT, |R66|.reuse, 1.0029599666595458984, PT ;  /* 0x3f8060fe4200780b */ /* 0x040fe20003fa6200 */
[----:B------:R-:W-:Y:S01]  /*9c00*/  FFMA R42, R39, R40, R42 ;  /* 0x00000028272a7223 */ /* 0x000fe2000000002a */
[----:B------:R-:W-:Y:S01]  /*9c10*/  FSEL R40, -R13, -0.026868773624300956726, P3 ;  /* 0xbcdc1be70d287808 */ /* 0x000fe20001800100 */
[----:B------:R-:W-:Y:S01]  /*9c20*/  FFMA R36, R35, R36, R38 ;  /* 0x0000002423247223 */ /* 0x000fe20000000026 */
        /* <DEDUP_REMOVED lines=20> */
[----:B------:R-:W-:Y:S01]  /*9d70*/  FSEL R48, -R13, -0.026868773624300956726, P5 ;  /* 0xbcdc1be70d307808 */ /* 0x000fe20002800100 */
[----:B------:R-:W-:Y:S01]  /*9d80*/  FFMA R36, R35, R36, R38 ;  /* 0x0000002423247223 */ /* 0x000fe20000000026 */
[----:B------:R-:W-:Y:S01]  /*9d90*/  FSEL R37, -|R60|, R60, P3 ;  /* 0x0000003c3c257208 */ /* 0x000fe20001800300 */
        /* <DEDUP_REMOVED lines=8> */
[----:B------:R-:W-:Y:S01]  /*9e20*/  FFMA R44, R41, R48, R44 ;  /* 0x00000030292c7223 */ /* 0x000fe2000000002c */
[----:B------:R-:W1:Y:S01]  /*9e30*/  @P3 MUFU.EX2 R39, R36 ;  /* 0x0000002400273308 */ /* 0x000e620000000800 */
[----:B------:R-:W-:Y:S01]  /*9e40*/  FSEL R37, R20, 0.12837915122509002686, P5 ;  /* 0x3e0375d314257808 */ /* 0x000fe20002800000 */
[----:B------:R-:W-:-:S02]  /*9e50*/  HADD2.F32 R40, -RZ, R5.H1_H1 ;  /* 0x30000005ff287230 */ /* 0x000fc40000004100 */
[C---:B------:R-:W-:Y:S01]  /*9e60*/  FFMA R42, R41.reuse, R44, R42 ;  /* 0x0000002c292a7223 */ /* 0x040fe2000000002a */
[----:B------:R-:W-:Y:S01]  /*9e70*/  FFMA R35, R38, R35, R35 ;  /* 0x0000002326237223 */ /* 0x000fe20000000023 */
[----:B------:R-:W-:Y:S02]  /*9e80*/  FSEL R38, -|R66|, R66, P5 ;  /* 0x0000004242267208 */ /* 0x000fe40002800300 */
[----:B------:R-:W-:Y:S01]  /*9e90*/  FFMA R37, R41, R42, R37 ;  /* 0x0000002a29257223 */ /* 0x000fe20000000025 */
[--C-:B------:R-:W-:Y:S01]  /*9ea0*/  HADD2.F32 R42, -RZ, R6.reuse.H0_H0 ;  /* 0x20000006ff2a7230 */ /* 0x100fe20000004100 */
[----:B------:R-:W2:Y:S01]  /*9eb0*/  @P4 MUFU.EX2 R41, R35 ;  /* 0x0000002300294308 */ /* 0x000ea20000000800 */
[----:B------:R-:W-:Y:S01]  /*9ec0*/  FFMA R51, R89, R40, R51 ;  /* 0x0000002859337223 */ /* 0x000fe20000000033 */
[----:B------:R-:W-:Y:S01]  /*9ed0*/  FFMA R37, R37, R38, R38 ;  /* 0x0000002625257223 */ /* 0x000fe20000000026 */
[----:B------:R-:W-:Y:S02]  /*9ee0*/  HADD2.F32 R38, -RZ, R5.H0_H0 ;  /* 0x20000005ff267230 */ /* 0x000fe40000004100 */
[----:B------:R-:W-:Y:S01]  /*9ef0*/  FMUL R5, R92, R52 ;  /* 0x000000345c057220 */ /* 0x000fe20000400000 */
[----:B------:R-:W-:Y:S01]  /*9f00*/  FMUL R59, R51, 0.70710676908493041992 ;  /* 0x3f3504f3333b7820 */ /* 0x000fe20000400000 */
[----:B------:R-:W-:-:S02]  /*9f10*/  HADD2.F32 R6, -RZ, R6.H1_H1 ;  /* 0x30000006ff067230 */ /* 0x000fc40000004100 */
[----:B------:R-:W-:Y:S01]  /*9f20*/  FMUL R8, R51, 0.5 ;  /* 0x3f00000033087820 */ /* 0x000fe20000400000 */
[----:B------:R-:W3:Y:S01]  /*9f30*/  @P5 MUFU.EX2 R43, R37 ;  /* 0x00000025002b5308 */ /* 0x000ee20000000800 */
[----:B-1----:R-:W-:Y:S01]  /*9f40*/  @P3 FADD R39, -R39, 1 ;  /* 0x3f80000027273421 */ /* 0x002fe20000000100 */
[C---:B------:R-:W-:Y:S01]  /*9f50*/  FFMA R49, R89.reuse, R38, R50 ;  /* 0x0000002659317223 */ /* 0x040fe20000000032 */
[----:B------:R-:W-:-:S03]  /*9f60*/  FFMA R58, R89, R42, R5 ;  /* 0x0000002a593a7223 */ /* 0x000fc60000000005 */
[----:B------:R-:W-:Y:S01]  /*9f70*/  @P3 LOP3.LUT R36, R39, 0x80000000, R60, 0xb8, !PT ;  /* 0x8000000027243812 */ /* 0x000fe200078eb83c */
[----:B------:R-:W-:Y:S01]  /*9f80*/  FMUL R60, R49, 0.70710676908493041992 ;  /* 0x3f3504f3313c7820 */ /* 0x000fe20000400000 */
[----:B------:R-:W-:Y:S01]  /*9f90*/  FMUL R39, R59, R59 ;  /* 0x0000003b3b277220 */ /* 0x000fe20000400000 */
[----:B--2---:R-:W-:Y:S01]  /*9fa0*/  @P4 FADD R41, -R41, 1 ;  /* 0x3f80000029294421 */ /* 0x004fe20000000100 */
[----:B------:R-:W-:Y:S01]  /*9fb0*/  FMUL R61, R58, 0.70710676908493041992 ;  /* 0x3f3504f33a3d7820 */ /* 0x000fe20000400000 */
[C---:B------:R-:W-:Y:S01]  /*9fc0*/  FMUL R5, R60.reuse, R60 ;  /* 0x0000003c3c057220 */ /* 0x040fe20000400000 */
[----:B------:R-:W-:Y:S01]  /*9fd0*/  FSETP.GE.AND P3, PT, |R60|, 1.0029599666595458984, PT ;  /* 0x3f8060fe3c00780b */ /* 0x000fe20003f66200 */
[----:B------:R-:W-:Y:S01]  /*9fe0*/  FADD R36, R36, 1 ;  /* 0x3f80000024247421 */ /* 0x000fe20000000000 */
[----:B------:R-:W-:Y:S02]  /*9ff0*/  @P4 LOP3.LUT R35, R41, 0x80000000, R64, 0xb8, !PT ;  /* 0x8000000029234812 */ /* 0x000fe400078eb840 */
[----:B------:R-:W-:Y:S01]  /*a000*/  FSETP.GE.AND P4, PT, |R59|, 1.0029599666595458984, PT ;  /* 0x3f8060fe3b00780b */ /* 0x000fe20003f86200 */
[----:B---3--:R-:W-:Y:S01]  /*a010*/  @P5 FADD R43, -R43, 1 ;  /* 0x3f8000002b2b5421 */ /* 0x008fe20000000100 */
[----:B------:R-:W-:Y:S01]  /*a020*/  FSEL R5, |R60|, R5, P3 ;  /* 0x000000053c057208 */ /* 0x000fe20001800200 */
[----:B------:R-:W-:Y:S01]  /*a030*/  FADD R35, R35, 1 ;  /* 0x3f80000023237421 */ /* 0x000fe20000000000 */
[----:B------:R-:W-:-:S02]  /*a040*/  FSEL R38, R0, 8.4834944573231041431e-05, P3 ;  /* 0x38b1e96a00267808 */ /* 0x000fc40001800000 */
[----:B------:R-:W-:Y:S02]  /*a050*/  FSEL R40, -R3, -0.00082130916416645050049, P3 ;  /* 0xba574d2003287808 */ /* 0x000fe40001800100 */
[----:B------:R-:W-:Y:S02]  /*a060*/  FSEL R41, |R59|, R39, P4 ;  /* 0x000000273b297208 */ /* 0x000fe40002000200 */
[----:B------:R-:W-:Y:S01]  /*a070*/  FSEL R42, R0, 8.4834944573231041431e-05, P4 ;  /* 0x38b1e96a002a7808 */ /* 0x000fe20002000000 */
[----:B------:R-:W-:Y:S01]  /*a080*/  FFMA R38, R5, R38, R40 ;  /* 0x0000002605267223 */ /* 0x000fe20000000028 */
[----:B------:R-:W-:Y:S02]  /*a090*/  FSEL R44, -R3, -0.00082130916416645050049, P4 ;  /* 0xba574d20032c7808 */ /* 0x000fe40002000100 */
[----:B------:R-:W-:Y:S01]  /*a0a0*/  @P5 LOP3.LUT R37, R43, 0x80000000, R66, 0xb8, !PT ;  /* 0x800000002b255812 */ /* 0x000fe200078eb842 */
[----:B------:R-:W-:Y:S01]  /*a0b0*/  FMUL R43, R61, R61 ;  /* 0x0000003d3d2b7220 */ /* 0x000fe20000400000 */
[----:B------:R-:W-:Y:S01]  /*a0c0*/  FSEL R40, R12, 0.0052134888246655464172, P3 ;  /* 0x3baad5ea0c287808 */ /* 0x000fe20001800000 */
[----:B------:R-:W-:Y:S01]  /*a0d0*/  FFMA R44, R41, R42, R44 ;  /* 0x0000002a292c7223 */ /* 0x000fe2000000002c */
[----:B------:R-:W-:Y:S01]  /*a0e0*/  FSETP.GE.AND P5, PT, |R61|, 1.0029599666595458984, PT ;  /* 0x3f8060fe3d00780b */ /* 0x000fe20003fa6200 */
[----:B------:R-:W-:Y:S01]  /*a0f0*/  FADD R37, R37, 1 ;  /* 0x3f80000025257421 */ /* 0x000fe20000000000 */
[----:B------:R-:W-:Y:S01]  /*a100*/  FSEL R42, -R13, -0.026868773624300956726, P3 ;  /* 0xbcdc1be70d2a7808 */ /* 0x000fe20001800100 */
[----:B------:R-:W-:Y:S01]  /*a110*/  FFMA R38, R5, R38, R40 ;  /* 0x0000002605267223 */ /* 0x000fe20000000028 */
[----:B------:R-:W-:-:S02]  /*a120*/  FSEL R45, |R61|, R43, P5 ;  /* 0x0000002b3d2d7208 */ /* 0x000fc40002800200 */
[----:B------:R-:W-:Y:S01]  /*a130*/  FSEL R48, R0, 8.4834944573231041431e-05, P5 ;  /* 0x38b1e96a00307808 */ /* 0x000fe20002800000 */
[----:B------:R-:W-:Y:S01]  /*a140*/  FFMA R38, R5, R38, R42 ;  /* 0x0000002605267223 */ /* 0x000fe2000000002a */
[----:B------:R-:W-:Y:S02]  /*a150*/  FSEL R50, -R3, -0.00082130916416645050049, P5 ;  /* 0xba574d2003327808 */ /* 0x000fe40002800100 */
        /* <DEDUP_REMOVED lines=34> */
[----:B------:R-:W-:-:S02]  /*a380*/  HADD2.F32 R40, -RZ, R7.H1_H1 ;  /* 0x30000007ff287230 */ /* 0x000fc40000004100 */
[----:B------:R-:W-:Y:S01]  /*a390*/  FFMA R45, R38, R5, R5 ;  /* 0x00000005262d7223 */ /* 0x000fe20000000005 */
[----:B------:R-:W2:Y:S01]  /*a3a0*/  @P4 MUFU.EX2 R44, R43 ;  /* 0x0000002b002c4308 */ /* 0x000ea20000000800 */
[----:B------:R-:W-:Y:S02]  /*a3b0*/  HADD2.F32 R38, -RZ, R7.H0_H0 ;  /* 0x20000007ff267230 */ /* 0x000fe40000004100 */
[----:B------:R-:W-:Y:S01]  /*a3c0*/  FMUL R5, R92, R54 ;  /* 0x000000365c057220 */ /* 0x000fe20000400000 */
[C---:B------:R-:W-:Y:S01]  /*a3d0*/  FFMA R47, R89.reuse, R6, R42 ;  /* 0x00000006592f7223 */ /* 0x040fe2000000002a */
[C---:B------:R-:W-:Y:S02]  /*a3e0*/  FFMA R55, R89.reuse, R40, R55 ;  /* 0x0000002859377223 */ /* 0x040fe40000000037 */
[----:B------:R-:W-:Y:S01]  /*a3f0*/  FFMA R48, R89, R38, R5 ;  /* 0x0000002659307223 */ /* 0x000fe20000000005 */
[----:B------:R-:W-:Y:S01]  /*a400*/  FMUL R50, R47, 0.70710676908493041992 ;  /* 0x3f3504f32f327820 */ /* 0x000fe20000400000 */
[----:B------:R-:W3:Y:S01]  /*a410*/  @P5 MUFU.EX2 R46, R45 ;  /* 0x0000002d002e5308 */ /* 0x000ee20000000800 */
[----:B-1----:R-:W-:Y:S01]  /*a420*/  @P3 FADD R41, -R41, 1 ;  /* 0x3f80000029293421 */ /* 0x002fe20000000100 */
[----:B------:R-:W-:Y:S01]  /*a430*/  FMUL R52, R48, 0.70710676908493041992 ;  /* 0x3f3504f330347820 */ /* 0x000fe20000400000 */
[----:B------:R-:W-:Y:S01]  /*a440*/  FMUL R53, R55, 0.70710676908493041992 ;  /* 0x3f3504f337357820 */ /* 0x000fe20000400000 */
[----:B------:R-:W-:-:S02]  /*a450*/  FMUL R5, R50, R50 ;  /* 0x0000003232057220 */ /* 0x000fc40000400000 */
[----:B------:R-:W-:Y:S01]  /*a460*/  @P3 LOP3.LUT R39, R41, 0x80000000, R60, 0xb8, !PT ;  /* 0x8000000029273812 */ /* 0x000fe200078eb83c */
[----:B------:R-:W-:Y:S01]  /*a470*/  FMUL R7, R52, R52 ;  /* 0x0000003434077220 */ /* 0x000fe20000400000 */
[----:B------:R-:W-:Y:S01]  /*a480*/  FSETP.GE.AND P3, PT, |R50|, 1.0029599666595458984, PT ;  /* 0x3f8060fe3200780b */ /* 0x000fe20003f66200 */
[----:B--2---:R-:W-:Y:S01]  /*a490*/  @P4 FADD R44, -R44, 1 ;  /* 0x3f8000002c2c4421 */ /* 0x004fe20000000100 */
[----:B------:R-:W-:Y:S01]  /*a4a0*/  FMUL R41, R53, R53 ;  /* 0x0000003535297220 */ /* 0x000fe20000400000 */
[----:B------:R-:W-:Y:S01]  /*a4b0*/  FADD R39, R39, 1 ;  /* 0x3f80000027277421 */ /* 0x000fe20000000000 */
[----:B------:R-:W-:Y:S02]  /*a4c0*/  FSEL R5, |R50|, R5, P3 ;  /* 0x0000000532057208 */ /* 0x000fe40001800200 */
[----:B------:R-:W-:Y:S02]  /*a4d0*/  @P4 LOP3.LUT R43, R44, 0x80000000, R59, 0xb8, !PT ;  /* 0x800000002c2b4812 */ /* 0x000fe400078eb83b */
[----:B------:R-:W-:Y:S01]  /*a4e0*/  FSETP.GE.AND P4, PT, |R52|, 1.0029599666595458984, PT ;  /* 0x3f8060fe3400780b */ /* 0x000fe20003f86200 */
[----:B---3--:R-:W-:Y:S01]  /*a4f0*/  @P5 FADD R46, -R46, 1 ;  /* 0x3f8000002e2e5421 */ /* 0x008fe20000000100 */
[----:B------:R-:W-:Y:S01]  /*a500*/  FSEL R6, R0, 8.4834944573231041431e-05, P3 ;  /* 0x38b1e96a00067808 */ /* 0x000fe20001800000 */
[----:B------:R-:W-:Y:S01]  /*a510*/  FADD R43, R43, 1 ;  /* 0x3f8000002b2b7421 */ /* 0x000fe20000000000 */
[----:B------:R-:W-:-:S02]  /*a520*/  FSEL R38, -R3, -0.00082130916416645050049, P3 ;  /* 0xba574d2003267808 */ /* 0x000fc40001800100 */
[----:B------:R-:W-:Y:S02]  /*a530*/  @P5 LOP3.LUT R45, R46, 0x80000000, R61, 0xb8, !PT ;  /* 0x800000002e2d5812 */ /* 0x000fe400078eb83d */
[----:B------:R-:W-:Y:S01]  /*a540*/  FSETP.GE.AND P5, PT, |R53|, 1.0029599666595458984, PT ;  /* 0x3f8060fe3500780b */ /* 0x000fe20003fa6200 */
[----:B------:R-:W-:Y:S01]  /*a550*/  FFMA R6, R5, R6, R38 ;  /* 0x0000000605067223 */ /* 0x000fe20000000026 */
[----:B------:R-:W-:Y:S01]  /*a560*/  FSEL R7, |R52|, R7, P4 ;  /* 0x0000000734077208 */ /* 0x000fe20002000200 */
[----:B------:R-:W-:Y:S01]  /*a570*/  FADD R45, R45, 1 ;  /* 0x3f8000002d2d7421 */ /* 0x000fe20000000000 */
[C---:B------:R-:W-:Y:S02]  /*a580*/  FSEL R40, R0.reuse, 8.4834944573231041431e-05, P4 ;  /* 0x38b1e96a00287808 */ /* 0x040fe40002000000 */
[----:B------:R-:W-:Y:S02]  /*a590*/  FSEL R42, -R3, -0.00082130916416645050049, P4 ;  /* 0xba574d20032a7808 */ /* 0x000fe40002000100 */
[----:B------:R-:W-:-:S02]  /*a5a0*/  FSEL R44, R0, 8.4834944573231041431e-05, P5 ;  /* 0x38b1e96a002c7808 */ /* 0x000fc40002800000 */
[C---:B------:R-:W-:Y:S01]  /*a5b0*/  FSEL R0, R12.reuse, 0.0052134888246655464172, P3 ;  /* 0x3baad5ea0c007808 */ /* 0x040fe20001800000 */
[----:B------:R-:W-:Y:S01]  /*a5c0*/  FFMA R40, R7, R40, R42 ;  /* 0x0000002807287223 */ /* 0x000fe2000000002a */
[C---:B------:R-:W-:Y:S02]  /*a5d0*/  FSEL R38, R12.reuse, 0.0052134888246655464172, P4 ;  /* 0x3baad5ea0c267808 */ /* 0x040fe40002000000 */
[----:B------:R-:W-:Y:S01]  /*a5e0*/  FSEL R42, R12, 0.0052134888246655464172, P5 ;  /* 0x3baad5ea0c2a7808 */ /* 0x000fe20002800000 */
[----:B------:R-:W-:Y:S01]  /*a5f0*/  FFMA R0, R5, R6, R0 ;  /* 0x0000000605007223 */ /* 0x000fe20000000000 */
[----:B------:R-:W-:Y:S01]  /*a600*/  FSEL R46, -R3, -0.00082130916416645050049, P5 ;  /* 0xba574d20032e7808 */ /* 0x000fe20002800100 */
[----:B------:R-:W-:Y:S01]  /*a610*/  FFMA R38, R7, R40, R38 ;  /* 0x0000002807267223 */ /* 0x000fe20000000026 */
[----:B------:R-:W-:Y:S02]  /*a620*/  FSEL R41, |R53|, R41, P5 ;  /* 0x0000002935297208 */ /* 0x000fe40002800200 */
[----:B------:R-:W-:-:S02]  /*a630*/  FSEL R12, -R13, -0.026868773624300956726, P3 ;  /* 0xbcdc1be70d0c7808 */ /* 0x000fc40001800100 */
        /* <DEDUP_REMOVED lines=8> */
[----:B------:R-:W-:Y:S01]  /*a6c0*/  FFMA R38, R7, R38, R40 ;  /* 0x0000002607267223 */ /* 0x000fe20000000028 */
[----:B------:R-:W-:Y:S02]  /*a6d0*/  FSEL R46, -R13, -0.026868773624300956726, P5 ;  /* 0xbcdc1be70d2e7808 */ /* 0x000fe40002800100 */
        /* <DEDUP_REMOVED lines=22> */
[----:B------:R-:W-:Y:S01]  /*a840*/  FMUL R14, R43, R8 ;  /* 0x000000082b0e7220 */ /* 0x000fe20000400000 */
[----:B------:R-:W-:Y:S01]  /*a850*/  FMUL R4, R47, 0.5 ;  /* 0x3f0000002f047820 */ /* 0x000fe20000400000 */
[----:B------:R-:W-:Y:S01]  /*a860*/  FFMA R13, R13, R6, R6 ;  /* 0x000000060d0d7223 */ /* 0x000fe20000000006 */
[----:B------:R-:W2:Y:S01]  /*a870*/  @P4 MUFU.EX2 R3, R7 ;  /* 0x0000000700034308 */ /* 0x000ea20000000800 */
[----:B------:R-:W-:-:S07]  /*a880*/  FMUL R8, R55, 0.5 ;  /* 0x3f00000037087820 */ /* 0x000fce0000400000 */
[----:B------:R-:W3:Y:S01]  /*a890*/  @P5 MUFU.EX2 R6, R13 ;  /* 0x0000000d00065308 */ /* 0x000ee20000000800 */
[----:B-1----:R-:W-:-:S05]  /*a8a0*/  @P3 FADD R0, -R0, 1 ;  /* 0x3f80000000003421 */ /* 0x002fca0000000100 */
[----:B------:R-:W-:Y:S01]  /*a8b0*/  @P3 LOP3.LUT R5, R0, 0x80000000, R50, 0xb8, !PT ;  /* 0x8000000000053812 */ /* 0x000fe200078eb832 */
[----:B------:R-:W-:Y:S01]  /*a8c0*/  FMUL R0, R11, 0.5 ;  /* 0x3f0000000b007820 */ /* 0x000fe20000400000 */
[----:B--2---:R-:W-:-:S03]  /*a8d0*/  @P4 FADD R3, -R3, 1 ;  /* 0x3f80000003034421 */ /* 0x004fc60000000100 */
[----:B------:R-:W-:Y:S01]  /*a8e0*/  FMUL R37, R37, R0 ;  /* 0x0000000025257220 */ /* 0x000fe20000400000 */
[----:B------:R-:W-:Y:S01]  /*a8f0*/  FMUL R0, R58, 0.5 ;  /* 0x3f0000003a007820 */ /* 0x000fe20000400000 */
[----:B------:R-:W-:Y:S01]  /*a900*/  FADD R5, R5, 1 ;  /* 0x3f80000005057421 */ /* 0x000fe20000000000 */
[----:B------:R-:W-:Y:S01]  /*a910*/  @P4 LOP3.LUT R7, R3, 0x80000000, R52, 0xb8, !PT ;  /* 0x8000000003074812 */ /* 0x000fe200078eb834 */
[----:B------:R-:W-:Y:S01]  /*a920*/  FMUL R3, R34, 0.5 ;  /* 0x3f00000022037820 */ /* 0x000fe20000400000 */
[----:B------:R-:W-:Y:S01]  /*a930*/  FMUL R0, R45, R0 ;  /* 0x000000002d007220 */ /* 0x000fe20000400000 */
[----:B---3--:R-:W-:Y:S01]  /*a940*/  @P5 FADD R6, -R6, 1 ;  /* 0x3f80000006065421 */ /* 0x008fe20000000100 */
[----:B------:R-:W-:Y:S01]  /*a950*/  FMUL R9, R5, R4 ;  /* 0x0000000405097220 */ /* 0x000fe20000400000 */
[----:B------:R-:W-:Y:S01]  /*a960*/  FADD R7, R7, 1 ;  /* 0x3f80000007077421 */ /* 0x000fe20000000000 */
[----:B------:R-:W-:Y:S01]  /*a970*/  FMUL R3, R36, R3 ;  /* 0x0000000324037220 */ /* 0x000fe20000400000 */
[----:B------:R-:W-:-:S02]  /*a980*/  F2FP.F16.F32.PACK_AB R4, R26, R21 ;  /* 0x000000151a04723e */ /* 0x000fc400000000ff */
[----:B------:R-:W-:Y:S01]  /*a990*/  @P5 LOP3.LUT R13, R6, 0x80000000, R53, 0xb8, !PT ;  /* 0x80000000060d5812 */ /* 0x000fe200078eb835 */
[----:B------:R-:W-:Y:S01]  /*a9a0*/  FMUL R6, R49, 0.5 ;  /* 0x3f00000031067820 */ /* 0x000fe20000400000 */
[----:B------:R-:W-:Y:S02]  /*a9b0*/  F2FP.F16.F32.PACK_AB R5, R28, R27 ;  /* 0x0000001b1c05723e */ /* 0x000fe400000000ff */
[----:B------:R-:W-:Y:S01]  /*a9c0*/  F2FP.F16.F32.PACK_AB R12, R37, R12 ;  /* 0x0000000c250c723e */ /* 0x000fe200000000ff */
[----:B------:R-:W-:Y:S01]  /*a9d0*/  FMUL R39, R39, R6 ;  /* 0x0000000627277220 */ /* 0x000fe20000400000 */
[----:B------:R-:W-:Y:S01]  /*a9e0*/  FMUL R6, R48, 0.5 ;  /* 0x3f00000030067820 */ /* 0x000fe20000400000 */
[----:B------:R-:W-:-:S03]  /*a9f0*/  FADD R13, R13, 1 ;  /* 0x3f8000000d0d7421 */ /* 0x000fc60000000000 */
[----:B------:R-:W-:Y:S01]  /*aa00*/  FMUL R15, R7, R6 ;  /* 0x00000006070f7220 */ /* 0x000fe20000400000 */
[----:B------:R-:W-:Y:S01]  /*aa10*/  FMUL R8, R13, R8 ;  /* 0x000000080d087220 */ /* 0x000fe20000400000 */
[----:B------:R-:W-:Y:S02]  /*aa20*/  F2FP.F16.F32.PACK_AB R6, R29, R10 ;  /* 0x0000000a1d06723e */ /* 0x000fe400000000ff */
[----:B------:R-:W-:Y:S02]  /*aa30*/  F2FP.F16.F32.PACK_AB R7, R3, R30 ;  /* 0x0000001e0307723e */ /* 0x000fe400000000ff */
[----:B------:R-:W-:Y:S02]  /*aa40*/  F2FP.F16.F32.PACK_AB R13, R14, R39 ;  /* 0x000000270e0d723e */ /* 0x000fe400000000ff */
[----:B------:R-:W-:Y:S01]  /*aa50*/  F2FP.F16.F32.PACK_AB R14, R9, R0 ;  /* 0x00000000090e723e */ /* 0x000fe200000000ff */
[----:B------:R1:W-:Y:S01]  /*aa60*/  STSM.16.M88.4 [R56+0x6200], R4 ;  /* 0x0062000438007844 */ /* 0x0003e20000000200 */
[----:B------:R-:W-:-:S05]  /*aa70*/  F2FP.F16.F32.PACK_AB R15, R8, R15 ;  /* 0x0000000f080f723e */ /* 0x000fca00000000ff */
        /* <DEDUP_REMOVED lines=12> */
[----:B------:R-:W-:Y:S02]  /*ab40*/  UIADD3 UR4, UR51, 0x6200, URZ ;  /* 0x0000620033047890 */ /* 0x000fe4000fffe03f */
[----:B------:R-:W-:Y:S01]  /*ab50*/  UIADD3.X UR9, URZ, UR53, URZ, UP0, !UPT ;  /* 0x000000353f097290 */ /* 0x000fe200087fe43f */
[----:B------:R-:W-:-:S08]  /*ab60*/  UMOV UR7, UR47 ;  /* 0x0000002f00077c82 */ /* 0x000fd00008000000 */
[----:B------:R2:W-:Y:S01]  /*ab70*/  UTMASTG.3D [UR4], [UR8] ;  /* 0x00000004080073b5 */ /* 0x0005e20008010000 */
[----:B------:R0:W-:Y:S01]  /*ab80*/  UTMACMDFLUSH ;  /* 0x00000000000079b7 */ /* 0x0001e20000000000 */
[----:B--2---:R-:W-:-:S04]  /*ab90*/  DEPBAR.LE SB0, 0x1 ;  /* 0x000080400000791a */ /* 0x004fc80000000000 */
.L_x_83:
[----:B------:R-:W-:Y:S05]  /*aba0*/  BSYNC B0 ;  /* 0x0000000000007941 */ /* 0x000fea0003800000 */
.L_x_82:
[----:B------:R-:W-:Y:S06]  /*abb0*/  BAR.SYNC.DEFER_BLOCKING 0x1, 0x100 ;  /* 0x0044000000007b1d */ /* 0x000fec0000010000 */
[----:B------:R-:W-:Y:S04]  /*abc0*/  BSSY B0, `(.L_x_84) ;  /* 0x0000009000007945 */ /* 0x000fe80003800000 */
[----:B------:R-:W-:Y:S05]  /*abd0*/  @P0 BRA `(.L_x_85) ;  /* 0x00000000001c0947 */ /* 0x000fea0003800000 */
[----:B------:R-:W-:-:S13]  /*abe0*/  ISETP.NE.AND P0, PT, R107, 0x3, PT ;  /* 0x000000036b00780c */ /* 0x000fda0003f05270 */
[----:B------:R-:W-:Y:S05]  /*abf0*/  @!P0 BRA `(.L_x_86) ;  /* 0x0000000000048947 */ /* 0x000fea0003800000 */
[----:B------:R-:W-:Y:S01]  /*ac00*/  BPT.TRAP 0x1 ;  /* 0x000000040000795c */ /* 0x000fe20000300000 */
.L_x_86:
[----:B------:R-:W-:-:S04]  /*ac10*/  ULEA UR4, UR42, UR51, 0x3 ;  /* 0x000000332a047291 */ /* 0x000fc8000f8e183f */
[----:B------:R-:W-:-:S04]  /*ac20*/  UIADD3 UR4, UR4, 0x60, URZ ;  /* 0x0000006004047890 */ /* 0x000fc8000fffe03f */
[----:B------:R-:W-:-:S09]  /*ac30*/  UPRMT UR4, UR50, 0x654, UR4 ;  /* 0x0000065432047896 */ /* 0x000fd20008000004 */
[----:B------:R-:W-:Y:S03]  /*ac40*/  SYNCS.ARRIVE.TRANS64.RED.A1T0 RZ, [UR4], RZ ;  /* 0x000000ffffff79a7 */ /* 0x000fe60008100404 */
.L_x_85:
[----:B------:R-:W-:Y:S05]  /*ac50*/  BSYNC B0 ;  /* 0x0000000000007941 */ /* 0x000fea0003800000 */
.L_x_84:
[----:B------:R-:W-:Y:S01]  /*ac60*/  IADD3 R16, P0, R16, UR38, RZ ;  /* 0x0000002610107c10 */ /* 0x000fe2000ff1e0ff */
[----:B------:R-:W-:Y:S01]  /*ac70*/  ULDC.64 UR4, c[0x0][0x8f8] ;  /* 0x00023e0000047ab9 */ /* 0x000fe20000000a00 */
[----:B------:R-:W-:Y:S01]  /*ac80*/  UIADD3 UR42, UR42, 0x1, URZ ;  /* 0x000000012a2a7890 */ /* 0x000fe2000fffe03f */
[----:B------:R-:W-:Y:S01]  /*ac90*/  PRMT R0, RZ, 0x7610, R0 ;  /* 0x00007610ff007816 */ /* 0x000fe20000000000 */
[----:B------:R-:W-:Y:S01]  /*aca0*/  UMOV UR47, 0xffffffff ;  /* 0xffffffff002f7882 */ /* 0x000fe20000000000 */
[----:B------:R-:W-:Y:S01]  /*acb0*/  IADD3.X R17, R17, UR37, RZ, P0, !PT ;  /* 0x0000002511117c10 */ /* 0x000fe200087fe4ff */
[----:B------:R-:W-:Y:S01]  /*acc0*/  UISETP.NE.AND UP0, UPT, UR42, 0x4, UPT ;  /* 0x000000042a00788c */ /* 0x000fe2000bf05270 */
[----:B------:R-:W-:Y:S01]  /*acd0*/  ISETP.GE.U32.AND P0, PT, R16, UR4, PT ;  /* 0x0000000410007c0c */ /* 0x000fe2000bf06070 */
[----:B------:R-:W-:Y:S01]  /*ace0*/  IMAD.MOV.U32 R95, RZ, RZ, -0x1 ;  /* 0xffffffffff5f7424 */ /* 0x000fe200078e00ff */
[----:B------:R-:W-:Y:S01]  /*acf0*/  MOV R94, 0xffffffff ;  /* 0xffffffff005e7802 */ /* 0x000fe20000000f00 */
[----:B------:R-:W-:Y:S01]  /*ad00*/  USEL UR42, UR42, URZ, UP0 ;  /* 0x0000003f2a2a7287 */ /* 0x000fe20008000000 */
[----:B------:R-:W-:-:S13]  /*ad10*/  ISETP.GE.U32.AND.EX P0, PT, R17, UR5, PT, P0 ;  /* 0x0000000511007c0c */ /* 0x000fda000bf06100 */
[----:B------:R-:W-:Y:S05]  /*ad20*/  @P0 BRA `(.L_x_87) ;  /* 0x0000000400640947 */ /* 0x000fea0003800000 */
[----:B-1----:R-:W1:Y:S01]  /*ad30*/  S2R R12, SR_CTAID.X ;  /* 0x00000000000c7919 */ /* 0x002e620000002500 */
[----:B------:R-:W2:Y:S01]  /*ad40*/  LDC.64 R10, c[0x0][0x8d0] ;  /* 0x00023400ff0a7b82 */ /* 0x000ea20000000a00 */
[----:B------:R-:W-:Y:S01]  /*ad50*/  ULDC UR4, c[0x0][0x150] ;  /* 0x0000540000047ab9 */ /* 0x000fe20000000800 */
[----:B------:R-:W-:Y:S01]  /*ad60*/  IMAD.MOV.U32 R8, RZ, RZ, R16 ;  /* 0x000000ffff087224 */ /* 0x000fe200078e0010 */
[----:B------:R-:W3:Y:S01]  /*ad70*/  S2R R26, SR_CTAID.Y ;  /* 0x00000000001a7919 */ /* 0x000ee20000002600 */
[----:B------:R-:W-:-:S04]  /*ad80*/  MOV R9, R17 ;  /* 0x0000001100097202 */ /* 0x000fc80000000f00 */
[----:B------:R-:W4:Y:S08]  /*ad90*/  LDC R25, c[0x0][0x144] ;  /* 0x00005100ff197b82 */ /* 0x000f300000000800 */
[----:B------:R-:W3:Y:S08]  /*ada0*/  LDC R0, c[0x0][0x8d8] ;  /* 0x00023600ff007b82 */ /* 0x000ef00000000800 */
[----:B------:R-:W3:Y:S01]  /*adb0*/  LDC.64 R14, c[0x0][0x8c8] ;  /* 0x00023200ff0e7b82 */ /* 0x000ee20000000a00 */
[----:B--2---:R-:W-:-:S04]  /*adc0*/  ISETP.NE.U32.AND P0, PT, R10, RZ, PT ;  /* 0x000000ff0a00720c */ /* 0x004fc80003f05070 */
[----:B------:R-:W-:Y:S02]  /*add0*/  ISETP.NE.AND.EX P0, PT, R11, RZ, PT, P0 ;  /* 0x000000ff0b00720c */ /* 0x000fe40003f05300 */
[----:B-1----:R-:W-:-:S05]  /*ade0*/  I2FP.F32.U32 R3, R12 ;  /* 0x0000000c00037245 */ /* 0x002fca0000201000 */
[----:B------:R-:W-:-:S04]  /*adf0*/  FMUL R3, R3, UR4 ;  /* 0x0000000403037c20 */ /* 0x000fc80008400000 */
[----:B------:R1:W2:Y:S02]  /*ae00*/  F2I.U32.TRUNC.NTZ R24, R3 ;  /* 0x0000000300187305 */ /* 0x0002a4000020f000 */
[----:B----4-:R-:W-:Y:S05]  /*ae10*/  @!P0 BRA `(.L_x_88) ;  /* 0x0000000000288947 */ /* 0x010fea0003800000 */
[----:B-1----:R-:W1:Y:S02]  /*ae20*/  LDC R3, c[0x0][0x8dc] ;  /* 0x00023700ff037b82 */ /* 0x002e640000000800 */
[----:B-1----:R-:W-:-:S05]  /*ae30*/  IADD3 R3, P0, R16, R3, RZ ;  /* 0x0000000310037210 */ /* 0x002fca0007f1e0ff */
        /* <DEDUP_REMOVED lines=8> */
.L_x_88:
[----:B------:R-:W4:Y:S01]  /*aec0*/  LDC.64 R20, c[0x0][0x8e8] ;  /* 0x00023a00ff147b82 */ /* 0x000f220000000a00 */
[-CC-:B---3--:R-:W-:Y:S01]  /*aed0*/  SHF.R.U64 R32, R8, R0.reuse, R9.reuse ;  /* 0x0000000008207219 */ /* 0x188fe20000001209 */
[----:B--2---:R-:W-:Y:S01]  /*aee0*/  IMAD.MOV R24, RZ, RZ, -R24 ;  /* 0x000000ffff187224 */ /* 0x004fe200078e0a18 */
[----:B------:R-:W-:Y:S01]  /*aef0*/  SHF.R.U32.HI R0, RZ, R0, R9 ;  /* 0x00000000ff007219 */ /* 0x000fe20000011609 */
[----:B------:R-:W-:Y:S01]  /*af00*/  ULDC UR4, c[0x0][0x154] ;  /* 0x0000550000047ab9 */ /* 0x000fe20000000800 */
[----:B-1----:R-:W-:Y:S01]  /*af10*/  IADD3 R3, P0, RZ, -R32, RZ ;  /* 0x80000020ff037210 */ /* 0x002fe20007f1e0ff */
[----:B------:R-:W-:Y:S02]  /*af20*/  IMAD R25, R25, R24, R12 ;  /* 0x0000001819197224 */ /* 0x000fe400078e020c */
[----:B------:R-:W1:Y:S01]  /*af30*/  LDC R6, c[0x0][0x8c0] ;  /* 0x00023000ff067b82 */ /* 0x000e620000000800 */
[----:B------:R-:W-:Y:S02]  /*af40*/  IMAD.MOV.U32 R7, RZ, RZ, 0x1 ;  /* 0x00000001ff077424 */ /* 0x000fe400078e00ff */
[----:B------:R-:W-:-:S04]  /*af50*/  IMAD.X R5, RZ, RZ, ~R0, P0 ;  /* 0x000000ffff057224 */ /* 0x000fc800000e0e00 */
[-C--:B------:R-:W-:Y:S01]  /*af60*/  IMAD R0, R5, R14.reuse, RZ ;  /* 0x0000000e05007224 */ /* 0x080fe200078e02ff */
[----:B------:R-:W2:Y:S01]  /*af70*/  LDC R8, c[0x0][0x8b0] ;  /* 0x00022c00ff087b82 */ /* 0x000ea20000000800 */
[----:B------:R-:W-:-:S04]  /*af80*/  IMAD.WIDE.U32 R4, R3, R14, R16 ;  /* 0x0000000e03047225 */ /* 0x000fc800078e0010 */
[----:B------:R-:W-:Y:S01]  /*af90*/  IMAD R3, R3, R15, R0 ;  /* 0x0000000f03037224 */ /* 0x000fe200078e0200 */
[----:B------:R-:W-:Y:S02]  /*afa0*/  I2FP.F32.U32 R0, R26 ;  /* 0x0000001a00007245 */ /* 0x000fe40000201000 */
[----:B------:R-:W3:Y:S01]  /*afb0*/  LDC R28, c[0x0][0x900] ;  /* 0x00024000ff1c7b82 */ /* 0x000ee20000000800 */
[----:B----4-:R-:W-:Y:S02]  /*afc0*/  ISETP.NE.U32.AND P0, PT, R20, RZ, PT ;  /* 0x000000ff1400720c */ /* 0x010fe40003f05070 */
[----:B------:R-:W-:Y:S01]  /*afd0*/  IADD3 R3, R5, R3, RZ ;  /* 0x0000000305037210 */ /* 0x000fe20007ffe0ff */
[----:B------:R-:W-:Y:S01]  /*afe0*/  FMUL R0, R0, UR4 ;  /* 0x0000000400007c20 */ /* 0x000fe20008400000 */
[----:B------:R-:W-:Y:S01]  /*aff0*/  ISETP.NE.AND.EX P0, PT, R21, RZ, PT, P0 ;  /* 0x000000ff1500720c */ /* 0x000fe20003f05300 */
[----:B------:R-:W-:Y:S02]  /*b000*/  IMAD.MOV.U32 R5, RZ, RZ, -0x1 ;  /* 0xffffffffff057424 */ /* 0x000fe400078e00ff */
[----:B------:R-:W4:Y:S01]  /*b010*/  LDC R15, c[0x0][0x148] ;  /* 0x00005200ff0f7b82 */ /* 0x000f220000000800 */
[-CC-:B-1----:R-:W-:Y:S01]  /*b020*/  SHF.R.U64 R12, R4, R6.reuse, R3.reuse ;  /* 0x00000006040c7219 */ /* 0x182fe20000001203 */
[----:B------:R1:W1:Y:S01]  /*b030*/  F2I.U32.TRUNC.NTZ R13, R0 ;  /* 0x00000000000d7305 */ /* 0x000262000020f000 */
[----:B------:R-:W-:-:S05]  /*b040*/  SHF.R.U32.HI R3, RZ, R6, R3 ;  /* 0x00000006ff037219 */ /* 0x000fca0000011603 */
[----:B------:R-:W1:Y:S01]  /*b050*/  LDC R24, c[0x0][0x8a8] ;  /* 0x00022a00ff187b82 */ /* 0x000e620000000800 */
[-CC-:B--2---:R-:W-:Y:S02]  /*b060*/  SHF.R.U64 R10, R12, R8.reuse, R3.reuse ;  /* 0x000000080c0a7219 */ /* 0x184fe40000001203 */
[----:B------:R-:W-:-:S05]  /*b070*/  SHF.R.U32.HI R3, RZ, R8, R3 ;  /* 0x00000008ff037219 */ /* 0x000fca0000011603 */
[----:B------:R-:W2:Y:S01]  /*b080*/  LDC R29, c[0x0][0x8f0] ;  /* 0x00023c00ff1d7b82 */ /* 0x000ea20000000800 */
[-C--:B---3--:R-:W-:Y:S02]  /*b090*/  SHF.L.U32 R4, R5, R28.reuse, RZ ;  /* 0x0000001c05047219 */ /* 0x088fe400000006ff */
[--C-:B------:R-:W-:Y:S02]  /*b0a0*/  SHF.R.U64 R14, R10, R28, R3.reuse ;  /* 0x0000001c0a0e7219 */ /* 0x100fe40000001203 */
[----:B------:R-:W-:Y:S02]  /*b0b0*/  LOP3.LUT R27, RZ, R4, RZ, 0x33, !PT ;  /* 0x00000004ff1b7212 */ /* 0x000fe400078e33ff */
[-C--:B------:R-:W-:Y:S01]  /*b0c0*/  SHF.R.U32.HI R5, RZ, R28.reuse, R3 ;  /* 0x0000001cff057219 */ /* 0x080fe20000011603 */
[----:B------:R-:W3:Y:S01]  /*b0d0*/  LDC R30, c[0x0][0x8e0] ;  /* 0x00023800ff1e7b82 */ /* 0x000ee20000000800 */
[----:B------:R-:W-:Y:S02]  /*b0e0*/  SHF.L.U32 R94, R7, R28, RZ ;  /* 0x0000001c075e7219 */ /* 0x000fe400000006ff */
[----:B------:R-:W-:-:S05]  /*b0f0*/  MOV R4, R14 ;  /* 0x0000000e00047202 */ /* 0x000fca0000000f00 */
[----:B------:R-:W1:Y:S01]  /*b100*/  LDC R31, c[0x0][0x8b8] ;  /* 0x00022e00ff1f7b82 */ /* 0x000e620000000800 */
[----:B------:R-:W-:Y:S05]  /*b110*/  @!P0 BRA `(.L_x_89) ;  /* 0x0000000000288947 */ /* 0x000fea0003800000 */
[----:B------:R-:W5:Y:S02]  /*b120*/  LDC R3, c[0x0][0x8f4] ;  /* 0x00023d00ff037b82 */ /* 0x000f640000000800 */
[----:B-----5:R-:W-:-:S05]  /*b130*/  IADD3 R3, P0, R14, R3, RZ ;  /* 0x000000030e037210 */ /* 0x020fca0007f1e0ff */
        /* <DEDUP_REMOVED lines=8> */
.L_x_89:
[----:B------:R-:W-:Y:S01]  /*b1c0*/  ISETP.NE.AND P0, PT, R2, 0x1, PT ;  /* 0x000000010200780c */ /* 0x000fe20003f05270 */
[----:B-1----:R-:W-:Y:S01]  /*b1d0*/  VIADD R7, R24, 0xffffffff ;  /* 0xffffffff18077836 */ /* 0x002fe20000000000 */
[----:B--2---:R-:W-:Y:S01]  /*b1e0*/  SHF.R.U64 R0, R4, R29, R5 ;  /* 0x0000001d04007219 */ /* 0x004fe20000001205 */
[----:B------:R-:W-:Y:S01]  /*b1f0*/  IMAD.MOV R13, RZ, RZ, -R13 ;  /* 0x000000ffff0d7224 */ /* 0x000fe200078e0a0d */
[----:B------:R-:W-:Y:S02]  /*b200*/  LOP3.LUT R5, R10, R27, RZ, 0xc0, !PT ;  /* 0x0000001b0a057212 */ /* 0x000fe400078ec0ff */
[----:B------:R-:W-:Y:S02]  /*b210*/  IADD3 R3, -R0, RZ, RZ ;  /* 0x000000ff00037210 */ /* 0x000fe40007ffe1ff */
[----:B------:R-:W-:Y:S01]  /*b220*/  R2UR UR47, R32 ;  /* 0x00000000202f72ca */ /* 0x000fe200000e0000 */
[----:B------:R-:W-:Y:S01]  /*b230*/  IMAD R94, R94, R0, R5 ;  /* 0x000000005e5e7224 */ /* 0x000fe200078e0205 */
[----:B------:R-:W-:Y:S01]  /*b240*/  LOP3.LUT R5, R12, R7, RZ, 0xc0, !PT ;  /* 0x000000070c057212 */ /* 0x000fe200078ec0ff */
[----:B---3--:R-:W-:-:S02]  /*b250*/  IMAD R0, R3, R30, R14 ;  /* 0x0000001e03007224 */ /* 0x008fc400078e020e */
[----:B----4-:R-:W-:Y:S02]  /*b260*/  @P0 IMAD R25, R15, R13, R26 ;  /* 0x0000000d0f190224 */ /* 0x010fe400078e021a */
[----:B------:R-:W-:Y:S02]  /*b270*/  IMAD R3, R0, R24, R5 ;  /* 0x0000001800037224 */ /* 0x000fe400078e0205 */
[----:B------:R-:W-:Y:S02]  /*b280*/  IMAD R94, R94, R31, R25 ;  /* 0x0000001f5e5e7224 */ /* 0x000fe400078e0219 */
[----:B------:R-:W-:-:S03]  /*b290*/  IMAD.MOV.U32 R0, RZ, RZ, 0x1 ;  /* 0x00000001ff007424 */ /* 0x000fc600078e00ff */
[----:B------:R-:W-:Y:S02]  /*b2a0*/  SEL R95, R3, R94, !P0 ;  /* 0x0000005e035f7207 */ /* 0x000fe40004000000 */
[----:B------:R-:W-:-:S07]  /*b2b0*/  SEL R94, R94, R3, !P0 ;  /* 0x000000035e5e7207 */ /* 0x000fce0004000000 */
.L_x_87:
[----:B------:R-:W-:Y:S01]  /*b2c0*/  R2UR UR48, R23 ;  /* 0x00000000173072ca */ /* 0x000fe200000e0000 */
[----:B------:R-:W-:Y:S01]  /*b2d0*/  UIADD3 UR43, UR43, 0x4, URZ ;  /* 0x000000042b2b7890 */ /* 0x000fe2000fffe03f */
[----:B------:R-:W-:-:S11]  /*b2e0*/  LOP3.LUT P0, RZ, R0, 0xff, RZ, 0xc0, !PT ;  /* 0x000000ff00ff7812 */ /* 0x000fd6000780c0ff */
[----:B------:R-:W-:Y:S02]  /*b2f0*/  ULOP3.LUT UR48, UR48, 0x3, URZ, 0xc0, !UPT ;  /* 0x0000000330307892 */ /* 0x000fe4000f8ec03f */
[----:B------:R-:W-:Y:S10]  /*b300*/  @P0 BRA `(.L_x_90) ;  /* 0xffffff60004c0947 */ /* 0x000ff4000383ffff */
[----:B------:R-:W-:-:S13]  /*b310*/  PLOP3.LUT P0, PT, PT, PT, PT, 0x8, 0x0 ;  /* 0x000000000000781c */ /* 0x000fda0003f0e170 */
.L_x_18:
[----:B------:R-:W-:Y:S05]  /*b320*/  @P0 BRA `(.L_x_10) ;  /* 0x0000002800b00947 */ /* 0x000fea0003800000 */
[----:B------:R-:W-:Y:S01]  /*b330*/  ULDC.64 UR6, c[0x0][0x588] ;  /* 0x0001620000067ab9 */ /* 0x000fe20000000a00 */
[----:B------:R-:W-:Y:S01]  /*b340*/  ISETP.NE.AND.EX P1, PT, R109, RZ, PT, P1 ;  /* 0x000000ff6d00720c */ /* 0x000fe20003f25310 */
[----:B------:R-:W-:-:S04]  /*b350*/  DEPBAR.LE SB0, 0x0 ;  /* 0x000080000000791a */ /* 0x000fc80000000000 */
[----:B------:R-:W-:Y:S01]  /*b360*/  ISETP.NE.U32.AND P0, PT, RZ, UR6, PT ;  /* 0x00000006ff007c0c */ /* 0x000fe2000bf05070 */
[----:B------:R-:W-:Y:S03]  /*b370*/  BSSY B0, `(.L_x_91) ;  /* 0x0000014000007945 */ /* 0x000fe60003800000 */
[----:B------:R-:W-:-:S13]  /*b380*/  ISETP.NE.AND.EX P0, PT, RZ, UR7, PT, P0 ;  /* 0x00000007ff007c0c */ /* 0x000fda000bf05300 */
[----:B------:R-:W-:Y:S05]  /*b390*/  @P0 BRA P1, `(.L_x_92) ;  /* 0x0000000000440947 */ /* 0x000fea0000800000 */
[----:B------:R-:W-:-:S04]  /*b3a0*/  ISETP.NE.U32.AND P0, PT, R108, RZ, PT ;  /* 0x000000ff6c00720c */ /* 0x000fc80003f05070 */
[----:B------:R-:W-:-:S13]  /*b3b0*/  ISETP.NE.AND.EX P0, PT, R109, RZ, PT, P0 ;  /* 0x000000ff6d00720c */ /* 0x000fda0003f05300 */
[----:B------:R-:W-:Y:S05]  /*b3c0*/  @!P0 BRA `(.L_x_93) ;  /* 0x00000000002c8947 */ /* 0x000fea0003800000 */
[----:B------:R-:W-:-:S13]  /*b3d0*/  LOP3.LUT P0, RZ, R88, 0xff, RZ, 0xc0, !PT ;  /* 0x000000ff58ff7812 */ /* 0x000fda000780c0ff */
[----:B------:R-:W-:Y:S05]  /*b3e0*/  @!P0 BRA `(.L_x_94) ;  /* 0x0000000000108947 */ /* 0x000fea0003800000 */
[----:B-----5:R-:W-:-:S13]  /*b3f0*/  FSETP.NEU.AND P0, PT, R89, RZ, PT ;  /* 0x000000ff5900720b */ /* 0x020fda0003f0d000 */
[----:B------:R-:W-:Y:S05]  /*b400*/  @!P0 BREAK B0 ;  /* 0x0000000000008942 */ /* 0x000fea0003800000 */
[----:B------:R-:W-:Y:S05]  /*b410*/  @P0 BRA `(.L_x_92) ;  /* 0x0000000000240947 */ /* 0x000fea0003800000 */
[----:B------:R-:W-:Y:S05]  /*b420*/  BRA `(.L_x_10) ;  /* 0x0000002800707947 */ /* 0x000fea0003800000 */
.L_x_94:
[----:B------:R-:W-:-:S04]  /*b430*/  ISETP.NE.U32.AND P0, PT, RZ, UR6, PT ;  /* 0x00000006ff007c0c */ /* 0x000fc8000bf05070 */
[----:B------:R-:W-:-:S13]  /*b440*/  ISETP.NE.AND.EX P0, PT, RZ, UR7, PT, P0 ;  /* 0x00000007ff007c0c */ /* 0x000fda000bf05300 */
[----:B------:R-:W-:Y:S05]  /*b450*/  @!P0 BREAK B0 ;  /* 0x0000000000008942 */ /* 0x000fea0003800000 */
[----:B------:R-:W-:Y:S05]  /*b460*/  @P0 BRA `(.L_x_92) ;  /* 0x0000000000100947 */ /* 0x000fea0003800000 */
[----:B------:R-:W-:Y:S05]  /*b470*/  BRA `(.L_x_10) ;  /* 0x00000028005c7947 */ /* 0x000fea0003800000 */
.L_x_93:
[----:B-----5:R-:W-:-:S13]  /*b480*/  FSETP.NEU.AND P0, PT, R89, RZ, PT ;  /* 0x000000ff5900720b */ /* 0x020fda0003f0d000 */
[----:B------:R-:W-:Y:S05]  /*b490*/  @!P0 BREAK B0 ;  /* 0x0000000000008942 */ /* 0x000fea0003800000 */
[----:B------:R-:W-:Y:S05]  /*b4a0*/  @!P0 BRA `(.L_x_10) ;  /* 0x0000002800508947 */ /* 0x000fea0003800000 */
.L_x_92:
[----:B------:R-:W-:Y:S05]  /*b4b0*/  BSYNC B0 ;  /* 0x0000000000007941 */ /* 0x000fea0003800000 */
.L_x_91:
[----:B------:R-:W-:-:S04]  /*b4c0*/  LOP3.LUT R19, R19, 0x1, RZ, 0xfc, !PT ;  /* 0x0000000113137812 */ /* 0x000fc800078efcff */
[----:B------:R-:W-:-:S13]  /*b4d0*/  ISETP.NE.AND P0, PT, R19, 0x3, PT ;  /* 0x000000031300780c */ /* 0x000fda0003f05270 */
[----:B------:R-:W-:Y:S05]  /*b4e0*/  @!P0 BRA `(.L_x_95) ;  /* 0x0000000000048947 */ /* 0x000fea0003800000 */
[----:B------:R-:W-:Y:S01]  /*b4f0*/  BPT.TRAP 0x1 ;  /* 0x000000040000795c */ /* 0x000fe20000300000 */
.L_x_95:
[----:B------:R-:W3:Y:S01]  /*b500*/  S2UR UR5, SR_CgaCtaId ;  /* 0x00000000000579c3 */ /* 0x000ee20000008800 */
[----:B------:R-:W-:Y:S02]  /*b510*/  UMOV UR4, 0x400 ;  /* 0x0000040000047882 */ /* 0x000fe40000000000 */
[----:B---3--:R-:W-:-:S04]  /*b520*/  ULEA UR4, UR5, UR4, 0x18 ;  /* 0x0000000405047291 */ /* 0x008fc8000f8ec03f */
[----:B------:R-:W-:-:S04]  /*b530*/  ULEA UR4, UR42, UR4, 0x3 ;  /* 0x000000042a047291 */ /* 0x000fc8000f8e183f */
[----:B------:R-:W-:-:S04]  /*b540*/  UIADD3 UR4, UR4, 0x60, URZ ;  /* 0x0000006004047890 */ /* 0x000fc8000fffe03f */
[----:B------:R-:W-:-:S09]  /*b550*/  UPRMT UR4, UR5, 0x654, UR4 ;  /* 0x0000065405047896 */ /* 0x000fd20008000004 */
[----:B------:R-:W-:Y:S01]  /*b560*/  SYNCS.ARRIVE.TRANS64.RED.A1T0 RZ, [UR4], RZ ;  /* 0x000000ffffff79a7 */ /* 0x000fe20008100404 */
[----:B------:R-:W-:Y:S05]  /*b570*/  BRA `(.L_x_10) ;  /* 0x00000028001c7947 */ /* 0x000fea0003800000 */
.L_x_9:
[----:B------:R-:W-:Y:S01]  /*b580*/  ULDC.64 UR4, c[0x0][0x8f8] ;  /* 0x00023e0000047ab9 */ /* 0x000fe20000000a00 */
[----:B------:R-:W-:Y:S01]  /*b590*/  PRMT R10, RZ, 0x7610, R10 ;  /* 0x00007610ff0a7816 */ /* 0x000fe2000000000a */
[----:B------:R-:W-:Y:S01]  /*b5a0*/  IMAD.MOV.U32 R13, RZ, RZ, -0x1 ;  /* 0xffffffffff0d7424 */ /* 0x000fe200078e00ff */
[----:B------:R-:W-:Y:S01]  /*b5b0*/  ISETP.GE.U32.AND P1, PT, R16, UR4, PT ;  /* 0x0000000410007c0c */ /* 0x000fe2000bf26070 */
[----:B------:R-:W-:Y:S01]  /*b5c0*/  IMAD.MOV.U32 R6, RZ, RZ, -0x1 ;  /* 0xffffffffff067424 */ /* 0x000fe200078e00ff */
[----:B------:R-:W-:Y:S02]  /*b5d0*/  MOV R7, 0xffffffff ;  /* 0xffffffff00077802 */ /* 0x000fe40000000f00 */
[----:B------:R-:W-:-:S13]  /*b5e0*/  ISETP.GE.U32.AND.EX P1, PT, R17, UR5, PT, P1 ;  /* 0x0000000511007c0c */ /* 0x000fda000bf26110 */
[----:B------:R-:W-:Y:S05]  /*b5f0*/  @P1 BRA `(.L_x_96) ;  /* 0x00000004005c1947 */ /* 0x000fea0003800000 */
[----:B------:R-:W1:Y:S01]  /*b600*/  LDC.64 R14, c[0x0][0x8d0] ;  /* 0x00023400ff0e7b82 */ /* 0x000e620000000a00 */
[----:B------:R-:W-:Y:S01]  /*b610*/  IMAD.MOV.U32 R12, RZ, RZ, R16 ;  /* 0x000000ffff0c7224 */ /* 0x000fe200078e0010 */
[----:B------:R-:W-:-:S06]  /*b620*/  MOV R13, R17 ;  /* 0x00000011000d7202 */ /* 0x000fcc0000000f00 */
[----:B------:R-:W2:Y:S08]  /*b630*/  LDC R20, c[0x0][0x8d8] ;  /* 0x00023600ff147b82 */ /* 0x000eb00000000800 */
[----:B------:R-:W3:Y:S01]  /*b640*/  LDC.64 R24, c[0x0][0x8c8] ;  /* 0x00023200ff187b82 */ /* 0x000ee20000000a00 */
[----:B-1----:R-:W-:-:S04]  /*b650*/  ISETP.NE.U32.AND P1, PT, R14, RZ, PT ;  /* 0x000000ff0e00720c */ /* 0x002fc80003f25070 */
[----:B------:R-:W-:-:S13]  /*b660*/  ISETP.NE.AND.EX P1, PT, R15, RZ, PT, P1 ;  /* 0x000000ff0f00720c */ /* 0x000fda0003f25310 */
[----:B--23--:R-:W-:Y:S05]  /*b670*/  @!P1 BRA `(.L_x_97) ;  /* 0x0000000000289947 */ /* 0x00cfea0003800000 */
[----:B------:R-:W1:Y:S02]  /*b680*/  LDC R7, c[0x0][0x8dc] ;  /* 0x00023700ff077b82 */ /* 0x000e640000000800 */
        /* <DEDUP_REMOVED lines=9> */
.L_x_97:
[--C-:B------:R-:W-:Y:S01]  /*b720*/  SHF.R.U64 R14, R12, R20, R13.reuse ;  /* 0x000000140c0e7219 */ /* 0x100fe2000000120d */
[----:B------:R-:W1:Y:S01]  /*b730*/  LDC R26, c[0x0][0x8c0] ;  /* 0x00023000ff1a7b82 */ /* 0x000e620000000800 */
[----:B------:R-:W-:Y:S01]  /*b740*/  I2FP.F32.U32 R7, R8 ;  /* 0x0000000800077245 */ /* 0x000fe20000201000 */
[----:B------:R-:W-:Y:S01]  /*b750*/  ULDC UR4, c[0x0][0x150] ;  /* 0x0000540000047ab9 */ /* 0x000fe20000000800 */
[----:B------:R-:W-:Y:S02]  /*b760*/  SHF.R.U32.HI R6, RZ, R20, R13 ;  /* 0x00000014ff067219 */ /* 0x000fe4000001160d */
[----:B------:R-:W-:Y:S01]  /*b770*/  IADD3 R9, P1, RZ, -R14, RZ ;  /* 0x8000000eff097210 */ /* 0x000fe20007f3e0ff */
[----:B------:R-:W-:Y:S01]  /*b780*/  FMUL R13, R7, UR4 ;  /* 0x00000004070d7c20 */ /* 0x000fe20008400000 */
[----:B------:R-:W-:Y:S01]  /*b790*/  ULDC UR4, c[0x0][0x154] ;  /* 0x0000550000047ab9 */ /* 0x000fe20000000800 */
[----:B------:R-:W2:Y:S02]  /*b7a0*/  LDC.64 R28, c[0x0][0x8e8] ;  /* 0x00023a00ff1c7b82 */ /* 0x000ea40000000a00 */
[----:B------:R-:W-:-:S02]  /*b7b0*/  IMAD.X R11, RZ, RZ, ~R6, P1 ;  /* 0x000000ffff0b7224 */ /* 0x000fc400008e0e06 */
[----:B------:R-:W3:Y:S01]  /*b7c0*/  F2I.U32.TRUNC.NTZ R13, R13 ;  /* 0x0000000d000d7305 */ /* 0x000ee2000020f000 */
[----:B------:R-:W-:-:S03]  /*b7d0*/  IMAD.WIDE.U32 R6, R9, R24, R16 ;  /* 0x0000001809067225 */ /* 0x000fc600078e0010 */
[----:B------:R-:W4:Y:S01]  /*b7e0*/  LDC R15, c[0x0][0x144] ;  /* 0x00005100ff0f7b82 */ /* 0x000f220000000800 */
[----:B------:R-:W-:-:S04]  /*b7f0*/  IMAD R10, R11, R24, RZ ;  /* 0x000000180b0a7224 */ /* 0x000fc800078e02ff */
[----:B------:R-:W-:Y:S02]  /*b800*/  IMAD R9, R9, R25, R10 ;  /* 0x0000001909097224 */ /* 0x000fe400078e020a */
[----:B------:R-:W-:Y:S01]  /*b810*/  IMAD.MOV.U32 R10, RZ, RZ, -0x1 ;  /* 0xffffffffff0a7424 */ /* 0x000fe200078e00ff */
[----:B------:R-:W5:Y:S01]  /*b820*/  LDC R20, c[0x0][0x8b0] ;  /* 0x00022c00ff147b82 */ /* 0x000f620000000800 */
[----:B------:R-:W-:Y:S01]  /*b830*/  IMAD.IADD R7, R7, 0x1, R9 ;  /* 0x0000000107077824 */ /* 0x000fe200078e0209 */
[----:B------:R-:W-:-:S04]  /*b840*/  I2FP.F32.U32 R9, R3 ;  /* 0x0000000300097245 */ /* 0x000fc80000201000 */
[-CC-:B-1----:R-:W-:Y:S01]  /*b850*/  SHF.R.U64 R12, R6, R26.reuse, R7.reuse ;  /* 0x0000001a060c7219 */ /* 0x182fe20000001207 */
[----:B------:R-:W-:Y:S01]  /*b860*/  FMUL R9, R9, UR4 ;  /* 0x0000000409097c20 */ /* 0x000fe20008400000 */
[----:B------:R-:W1:Y:S01]  /*b870*/  LDC R11, c[0x0][0x900] ;  /* 0x00024000ff0b7b82 */ /* 0x000e620000000800 */
[----:B---3--:R-:W-:Y:S02]  /*b880*/  IADD3 R6, -R13, RZ, RZ ;  /* 0x000000ff0d067210 */ /* 0x008fe40007ffe1ff */
[----:B--2---:R-:W-:Y:S02]  /*b890*/  ISETP.NE.U32.AND P1, PT, R28, RZ, PT ;  /* 0x000000ff1c00720c */ /* 0x004fe40003f25070 */
[----:B------:R-:W-:Y:S02]  /*b8a0*/  SHF.R.U32.HI R7, RZ, R26, R7 ;  /* 0x0000001aff077219 */ /* 0x000fe40000011607 */
[----:B------:R-:W-:Y:S01]  /*b8b0*/  ISETP.NE.AND.EX P1, PT, R29, RZ, PT, P1 ;  /* 0x000000ff1d00720c */ /* 0x000fe20003f25310 */
[----:B------:R-:W2:Y:S01]  /*b8c0*/  LDC R24, c[0x0][0x148] ;  /* 0x00005200ff187b82 */ /* 0x000ea20000000800 */
[----:B----4-:R-:W-:-:S02]  /*b8d0*/  IMAD R25, R15, R6, R8 ;  /* 0x000000060f197224 */ /* 0x010fc400078e0208 */
[----:B------:R-:W-:-:S05]  /*b8e0*/  IMAD.MOV.U32 R8, RZ, RZ, 0x1 ;  /* 0x00000001ff087424 */ /* 0x000fca00078e00ff */
        /* <DEDUP_REMOVED lines=10> */
[----:B------:R-:W-:Y:S02]  /*b990*/  LOP3.LUT R32, RZ, R10, RZ, 0x33, !PT ;  /* 0x0000000aff207212 */ /* 0x000fe400078e33ff */
[----:B------:R-:W-:-:S05]  /*b9a0*/  MOV R6, R21 ;  /* 0x0000001500067202 */ /* 0x000fca0000000f00 */
[----:B------:R-:W1:Y:S01]  /*b9b0*/  LDC R31, c[0x0][0x8b8] ;  /* 0x00022e00ff1f7b82 */ /* 0x000e620000000800 */
[----:B----4-:R-:W-:Y:S05]  /*b9c0*/  @!P1 BRA `(.L_x_98) ;  /* 0x0000000000289947 */ /* 0x010fea0003800000 */
[----:B------:R-:W4:Y:S02]  /*b9d0*/  LDC R6, c[0x0][0x8f4] ;  /* 0x00023d00ff067b82 */ /* 0x000f240000000800 */
[----:B----4-:R-:W-:-:S05]  /*b9e0*/  IADD3 R11, P1, R21, R6, RZ ;  /* 0x00000006150b7210 */ /* 0x010fca0007f3e0ff */
        /* <DEDUP_REMOVED lines=8> */
.L_x_98:
[----:B------:R-:W-:Y:S01]  /*ba70*/  ISETP.NE.AND P1, PT, R2, 0x1, PT ;  /* 0x000000010200780c */ /* 0x000fe20003f25270 */
[----:B---3--:R-:W-:Y:S01]  /*ba80*/  VIADD R9, R23, 0xffffffff ;  /* 0xffffffff17097836 */ /* 0x008fe20000000000 */
[----:B--2---:R-:W-:Y:S01]  /*ba90*/  SHF.R.U64 R7, R6, R27, R7 ;  /* 0x0000001b06077219 */ /* 0x004fe20000001207 */
[----:B------:R-:W-:Y:S01]  /*baa0*/  IMAD.MOV R20, RZ, RZ, -R20 ;  /* 0x000000ffff147224 */ /* 0x000fe200078e0a14 */
[----:B------:R-:W-:Y:S01]  /*bab0*/  LOP3.LUT R6, R15, R32, RZ, 0xc0, !PT ;  /* 0x000000200f067212 */ /* 0x000fe200078ec0ff */
[----:B------:R-:W-:Y:S01]  /*bac0*/  IMAD.MOV.U32 R10, RZ, RZ, 0x1 ;  /* 0x00000001ff0a7424 */ /* 0x000fe200078e00ff */
[----:B------:R-:W-:Y:S02]  /*bad0*/  IADD3 R8, -R7, RZ, RZ ;  /* 0x000000ff07087210 */ /* 0x000fe40007ffe1ff */
[----:B------:R-:W-:Y:S01]  /*bae0*/  LOP3.LUT R12, R12, R9, RZ, 0xc0, !PT ;  /* 0x000000090c0c7212 */ /* 0x000fe200078ec0ff */
[----:B------:R-:W-:-:S04]  /*baf0*/  IMAD R6, R26, R7, R6 ;  /* 0x000000071a067224 */ /* 0x000fc800078e0206 */
[----:B------:R-:W-:Y:S02]  /*bb00*/  @P1 IMAD R25, R24, R20, R3 ;  /* 0x0000001418191224 */ /* 0x000fe400078e0203 */
[----:B-1----:R-:W-:Y:S02]  /*bb10*/  IMAD R3, R8, R30, R21 ;  /* 0x0000001e08037224 */ /* 0x002fe400078e0215 */
[----:B------:R-:W-:Y:S02]  /*bb20*/  IMAD R13, R6, R31, R25 ;  /* 0x0000001f060d7224 */ /* 0x000fe400078e0219 */
[----:B------:R-:W-:-:S05]  /*bb30*/  IMAD R6, R3, R23, R12 ;  /* 0x0000001703067224 */ /* 0x000fca00078e020c */
[----:B------:R-:W-:Y:S02]  /*bb40*/  SEL R7, R6, R13, !P1 ;  /* 0x0000000d06077207 */ /* 0x000fe40004800000 */
[----:B------:R-:W-:Y:S01]  /*bb50*/  SEL R13, R13, R6, !P1 ;  /* 0x000000060d0d7207 */ /* 0x000fe20004800000 */
[----:B------:R-:W-:-:S07]  /*bb60*/  IMAD.MOV.U32 R6, RZ, RZ, R14 ;  /* 0x000000ffff067224 */ /* 0x000fce00078e000e */
.L_x_96:
[----:B------:R-:W-:-:S08]  /*bb70*/  NOP ;  /* 0x0000000000007918 */ /* 0x000fd00000000000 */
[----:B------:R-:W1:-:S00]  /*bb80*/  USETMAXREG.DEALLOC.CTAPOOL 0x28 ;  /* 0x00000028000079c8 */ /* 0x000e4000080e0500 */
[----:B-1----:R-:W-:-:S13]  /*bb90*/  ISETP.NE.AND P1, PT, R0, 0x1, PT ;  /* 0x000000010000780c */ /* 0x002fda0003f25270 */
[----:B------:R-:W-:Y:S05]  /*bba0*/  @!P1 BRA `(.L_x_10) ;  /* 0x0000002000909947 */ /* 0x000fea0003800000 */
[----:B------:R-:W-:Y:S05]  /*bbb0*/  @!P4 BRA `(.L_x_99) ;  /* 0x0000001000a8c947 */ /* 0x000fea0003800000 */
[----:B------:R-:W-:-:S13]  /*bbc0*/  ISETP.NE.OR P0, PT, R0, 0x2, P0 ;  /* 0x000000020000780c */ /* 0x000fda0000705670 */
[----:B------:R-:W-:Y:S05]  /*bbd0*/  @P0 BRA `(.L_x_10) ;  /* 0x0000002000840947 */ /* 0x000fea0003800000 */
[----:B------:R-:W-:-:S13]  /*bbe0*/  LOP3.LUT P1, RZ, R10, 0xff, RZ, 0xc0, !PT ;  /* 0x000000ff0aff7812 */ /* 0x000fda000782c0ff */
[----:B------:R-:W-:Y:S05]  /*bbf0*/  @!P1 BRA `(.L_x_100) ;  /* 0x0000000000189947 */ /* 0x000fea0003800000 */
[----:B------:R-:W-:Y:S01]  /*bc00*/  UMOV UR4, 0x400 ;  /* 0x0000040000047882 */ /* 0x000fe20000000000 */
[----:B------:R-:W-:Y:S01]  /*bc10*/  MOV R0, RZ ;  /* 0x000000ff00007202 */ /* 0x000fe20000000f00 */
[----:B------:R-:W-:-:S03]  /*bc20*/  ULEA UR4, UR36, UR4, 0x18 ;  /* 0x0000000424047291 */ /* 0x000fc6000f8ec03f */
[----:B------:R-:W-:-:S06]  /*bc30*/  SHF.L.U32 R0, R0, 0x1f, RZ ;  /* 0x0000001f00007819 */ /* 0x000fcc00000006ff */
[----:B------:R-:W1:Y:S02]  /*bc40*/  SYNCS.PHASECHK.TRANS64.TRYWAIT P0, [UR4+0x88], R0 ;  /* 0x00008800ff0075a7 */ /* 0x000e640008000144 */
[----:B-1----:R-:W-:Y:S05]  /*bc50*/  @!P0 BRA `(.L_x_101) ;  /* 0x0000002000ec8947 */ /* 0x002fea0003800000 */
.L_x_100:
[----:B-1----:R-:W-:Y:S01]  /*bc60*/  PRMT R0, RZ, 0x7610, R0 ;  /* 0x00007610ff007816 */ /* 0x002fe20000000000 */
[----:B------:R-:W-:Y:S06]  /*bc70*/  @P3 BRA `(.L_x_102) ;  /* 0x0000000000243947 */ /* 0x000fec0003800000 */
[----:B------:R-:W-:Y:S02]  /*bc80*/  ULDC.64 UR4, c[0x0][0x588] ;  /* 0x0001620000047ab9 */ /* 0x000fe40000000a00 */
[----:B------:R-:W-:-:S04]  /*bc90*/  ISETP.NE.U32.AND P0, PT, RZ, UR4, PT ;  /* 0x00000004ff007c0c */ /* 0x000fc8000bf05070 */
[----:B------:R-:W-:-:S13]  /*bca0*/  ISETP.NE.AND.EX P0, PT, RZ, UR5, PT, P0 ;  /* 0x00000005ff007c0c */ /* 0x000fda000bf05300 */
[----:B------:R-:W-:Y:S05]  /*bcb0*/  @!P0 BRA `(.L_x_103) ;  /* 0x00000000000c8947 */ /* 0x000fea0003800000 */
[----:B------:R2:W5:Y:S01]  /*bcc0*/  LDG.E R3, desc[UR40][R4.64] ;  /* 0x0000002804037981 */ /* 0x000562000c1e1900 */
[----:B------:R-:W-:Y:S01]  /*bcd0*/  IMAD.MOV.U32 R0, RZ, RZ, 0x1 ;  /* 0x00000001ff007424 */ /* 0x000fe200078e00ff */
[----:B------:R-:W-:Y:S06]  /*bce0*/  BRA `(.L_x_102) ;  /* 0x0000000000087947 */ /* 0x000fec0003800000 */
.L_x_103:
[----:B------:R-:W1:Y:S01]  /*bcf0*/  LDC R3, c[0x0][0x580] ;  /* 0x00016000ff037b82 */ /* 0x000e620000000800 */
[----:B------:R-:W-:-:S07]  /*bd00*/  IMAD.MOV.U32 R0, RZ, RZ, 0x1 ;  /* 0x00000001ff007424 */ /* 0x000fce00078e00ff */
.L_x_102:
[----:B------:R-:W-:Y:S01]  /*bd10*/  MOV R8, 0x1 ;  /* 0x0000000100087802 */ /* 0x000fe20000000f00 */
[----:B------:R-:W-:Y:S06]  /*bd20*/  @!P1 BRA `(.L_x_104) ;  /* 0x0000000c00dc9947 */ /* 0x000fec0003800000 */
[----:B------:R-:W3:Y:S01]  /*bd30*/  LDC R9, c[0x0][0x900] ;  /* 0x00024000ff097b82 */ /* 0x000ee20000000800 */
[----:B--2---:R-:W-:Y:S01]  /*bd40*/  IMAD.MOV.U32 R4, RZ, RZ, -0x1 ;  /* 0xffffffffff047424 */ /* 0x004fe200078e00ff */
[----:B------:R-:W-:Y:S01]  /*bd50*/  LOP3.LUT R10, R19, 0x2, RZ, 0xfc, !PT ;  /* 0x00000002130a7812 */ /* 0x000fe200078efcff */
[----:B------:R-:W-:Y:S01]  /*bd60*/  IMAD.MOV.U32 R8, RZ, RZ, 0x1 ;  /* 0x00000001ff087424 */ /* 0x000fe200078e00ff */
[----:B------:R-:W-:Y:S01]  /*bd70*/  ULDC.64 UR6, c[0x0][0x198] ;  /* 0x0000660000067ab9 */ /* 0x000fe20000000a00 */
[----:B------:R-:W-:Y:S01]  /*bd80*/  ULDC.64 UR14, c[0x0][0x588] ;  /* 0x00016200000e7ab9 */ /* 0x000fe20000000a00 */
[----:B------:R-:W-:Y:S01]  /*bd90*/  ULDC.64 UR22, c[0x0][0x8f8] ;  /* 0x00023e0000167ab9 */ /* 0x000fe20000000a00 */
[----:B------:R-:W-:Y:S01]  /*bda0*/  ULDC.64 UR24, c[0x0][0x590] ;  /* 0x0001640000187ab9 */ /* 0x000fe20000000a00 */
[----:B------:R-:W2:Y:S01]  /*bdb0*/  LDC R11, c[0x0][0x8a8] ;  /* 0x00022a00ff0b7b82 */ /* 0x000ea20000000800 */
[-C--:B---3--:R-:W-:Y:S02]  /*bdc0*/  SHF.L.U32 R4, R4, R9.reuse, RZ ;  /* 0x0000000904047219 */ /* 0x088fe400000006ff */
[----:B------:R-:W-:-:S02]  /*bdd0*/  SHF.L.U32 R9, R8, R9, RZ ;  /* 0x0000000908097219 */ /* 0x000fc400000006ff */
[----:B------:R-:W-:Y:S02]  /*bde0*/  MOV R8, 0x1 ;  /* 0x0000000100087802 */ /* 0x000fe40000000f00 */
[----:B------:R-:W-:Y:S01]  /*bdf0*/  LOP3.LUT R12, RZ, R4, RZ, 0x33, !PT ;  /* 0x00000004ff0c7212 */ /* 0x000fe200078e33ff */
[----:B--2---:R-:W-:-:S07]  /*be00*/  VIADD R11, R11, 0xffffffff ;  /* 0xffffffff0b0b7836 */ /* 0x004fce0000000000 */
.L_x_136:
[----:B------:R-:W-:Y:S02]  /*be10*/  ISETP.NE.U32.AND P0, PT, RZ, UR24, PT ;  /* 0x00000018ff007c0c */ /* 0x000fe4000bf05070 */
[----:B------:R-:W-:Y:S02]  /*be20*/  R2UR UR19, R13 ;  /* 0x000000000d1372ca */ /* 0x000fe400000e0000 */
[----:B------:R-:W-:Y:S02]  /*be30*/  R2UR UR18, R7 ;  /* 0x00000000071272ca */ /* 0x000fe400000e0000 */
[----:B------:R-:W-:-:S09]  /*be40*/  ISETP.NE.AND.EX P0, PT, RZ, UR25, PT, P0 ;  /* 0x00000019ff007c0c */ /* 0x000fd2000bf05300 */
[----:B------:R-:W-:Y:S02]  /*be50*/  USHF.L.U32 UR19, UR19, 0x8, URZ ;  /* 0x0000000813137899 */ /* 0x000fe4000800063f */
[----:B------:R-:W-:Y:S02]  /*be60*/  USHF.L.U32 UR18, UR18, 0x6, URZ ;  /* 0x0000000612127899 */ /* 0x000fe4000800063f */
[----:B--234-:R-:W-:Y:S10]  /*be70*/  @!P0 BRA `(.L_x_105) ;  /* 0x00000000002c8947 */ /* 0x01cff40003800000 */
[----:B------:R-:W-:-:S04]  /*be80*/  ISETP.NE.U32.AND P1, PT, RZ, UR14, PT ;  /* 0x0000000eff007c0c */ /* 0x000fc8000bf25070 */
[----:B------:R-:W-:-:S13]  /*be90*/  ISETP.NE.AND.EX P1, PT, RZ, UR15, PT, P1 ;  /* 0x0000000fff007c0c */ /* 0x000fda000bf25310 */
[----:B------:R-:W-:Y:S05]  /*bea0*/  @!P1 BRA `(.L_x_106) ;  /* 0x0000000000189947 */ /* 0x000fea0003800000 */
[----:B------:R-:W2:Y:S01]  /*beb0*/  LDC.64 R4, c[0x0][0x588] ;  /* 0x00016200ff047b82 */ /* 0x000ea20000000a00 */
[----:B-1---5:R-:W-:-:S04]  /*bec0*/  IMAD R3, R6, UR24, RZ ;  /* 0x0000001806037c24 */ /* 0x022fc8000f8e02ff */
[----:B--2---:R-:W-:-:S05]  /*bed0*/  IMAD.WIDE R4, R3, 0x4, R4 ;  /* 0x0000000403047825 */ /* 0x004fca00078e0204 */
[----:B------:R3:W5:Y:S01]  /*bee0*/  LDG.E R3, desc[UR40][R4.64] ;  /* 0x0000002804037981 */ /* 0x000762000c1e1900 */
[----:B------:R-:W-:Y:S01]  /*bef0*/  IMAD.MOV.U32 R0, RZ, RZ, 0x1 ;  /* 0x00000001ff007424 */ /* 0x000fe200078e00ff */
[----:B------:R-:W-:Y:S06]  /*bf00*/  BRA `(.L_x_105) ;  /* 0x0000000000087947 */ /* 0x000fec0003800000 */
.L_x_106:
[----:B-1---5:R-:W2:Y:S01]  /*bf10*/  LDC R3, c[0x0][0x580] ;  /* 0x00016000ff037b82 */ /* 0x022ea20000000800 */
[----:B------:R-:W-:-:S07]  /*bf20*/  MOV R0, 0x1 ;  /* 0x0000000100007802 */ /* 0x000fce0000000f00 */
.L_x_105:
[----:B------:R-:W-:Y:S05]  /*bf30*/  @!P0 BRA `(.L_x_107) ;  /* 0x00000000001c8947 */ /* 0x000fea0003800000 */
[----:B------:R-:W-:-:S13]  /*bf40*/  LOP3.LUT P2, RZ, R0, 0xff, RZ, 0xc0, !PT ;  /* 0x000000ff00ff7812 */ /* 0x000fda000784c0ff */
[----:B---3--:R-:W3:Y:S02]  /*bf50*/  @!P2 LDC.64 R4, c[0x0][0x588] ;  /* 0x00016200ff04ab82 */ /* 0x008ee40000000a00 */
[----:B---3--:R-:W-:-:S04]  /*bf60*/  @!P2 ISETP.NE.U32.AND P0, PT, R4, RZ, PT ;  /* 0x000000ff0400a20c */ /* 0x008fc80003f05070 */
[----:B------:R-:W-:Y:S02]  /*bf70*/  @!P2 ISETP.NE.AND.EX P1, PT, R5, RZ, PT, P0 ;  /* 0x000000ff0500a20c */ /* 0x000fe40003f25300 */
[----:B-12--5:R-:W-:Y:S02]  /*bf80*/  @P2 FSETP.EQ.AND P0, PT, R3, RZ, PT ;  /* 0x000000ff0300220b */ /* 0x026fe40003f02000 */
[----:B------:R-:W-:Y:S01]  /*bf90*/  @!P2 PLOP3.LUT P0, PT, P1, PT, PT, 0x8, 0x0 ;  /* 0x000000000000a81c */ /* 0x000fe20000f0e170 */
[----:B------:R-:W-:-:S12]  /*bfa0*/  BRA `(.L_x_108) ;  /* 0x0000000000047947 */ /* 0x000fd80003800000 */
.L_x_107:
[----:B-12--5:R-:W-:-:S13]  /*bfb0*/  FSETP.EQ.AND P0, PT, R3, RZ, PT ;  /* 0x000000ff0300720b */ /* 0x026fda0003f02000 */
.L_x_108:
[----:B------:R-:W-:Y:S02]  /*bfc0*/  ISETP.NE.AND P2, PT, R10, 0x3, PT ;  /* 0x000000030a00780c */ /* 0x000fe40003f45270 */
[----:B------:R-:W-:-:S04]  /*bfd0*/  ELECT P1, URZ, PT ;  /* 0x00000000003f782f */ /* 0x000fc80003820000 */
[----:B------:R-:W-:-:S07]  /*bfe0*/  PLOP3.LUT P0, PT, P1, P0, PT, 0x20, 0x0 ;  /* 0x000000000000781c */ /* 0x000fce0000f00470 */
[----:B------:R-:W-:Y:S06]  /*bff0*/  @!P2 BRA `(.L_x_109) ;  /* 0x000000000004a947 */ /* 0x000fec0003800000 */
[----:B------:R-:W-:Y:S01]  /*c000*/  BPT.TRAP 0x1 ;  /* 0x000000040000795c */ /* 0x000fe20000300000 */
.L_x_109:
[----:B------:R-:W1:Y:S01]  /*c010*/  S2UR UR36, SR_CgaCtaId ;  /* 0x00000000002479c3 */ /* 0x000e620000008800 */
[----:B------:R-:W-:Y:S01]  /*c020*/  UMOV UR4, 0x400 ;  /* 0x0000040000047882 */ /* 0x000fe20000000000 */
[----:B---3--:R-:W-:Y:S01]  /*c030*/  SHF.L.U32 R4, R8, 0x1f, RZ ;  /* 0x0000001f08047819 */ /* 0x008fe200000006ff */
[----:B-1----:R-:W-:-:S09]  /*c040*/  ULEA UR5, UR36, UR4, 0x18 ;  /* 0x0000000424057291 */ /* 0x002fd2000f8ec03f */
[----:B------:R-:W1:Y:S02]  /*c050*/  SYNCS.PHASECHK.TRANS64.TRYWAIT P1, [UR5+0x60], R4 ;  /* 0x00006004ff0075a7 */ /* 0x000e640008020145 */
[----:B-1----:R-:W-:Y:S05]  /*c060*/  @!P1 BRA `(.L_x_110) ;  /* 0x0000002000009947 */ /* 0x002fea0003800000 */
.L_x_168:
[----:B------:R-:W-:Y:S04]  /*c070*/  BSSY B0, `(.L_x_111) ;  /* 0x000000e000007945 */ /* 0x000fe80003800000 */
[----:B------:R-:W-:Y:S05]  /*c080*/  @!P0 BRA `(.L_x_112) ;  /* 0x0000000000308947 */ /* 0x000fea0003800000 */
[----:B------:R-:W-:Y:S01]  /*c090*/  R2UR UR20, R6 ;  /* 0x00000000061472ca */ /* 0x000fe200000e0000 */
[----:B------:R-:W-:Y:S02]  /*c0a0*/  UIADD3 UR8, UP0, UR6, 0x3f0, URZ ;  /* 0x000003f006087890 */ /* 0x000fe4000ff1e03f */
[----:B------:R-:W-:Y:S02]  /*c0b0*/  UIADD3 UR16, UR5, 0x200, URZ ;  /* 0x0000020005107890 */ /* 0x000fe4000fffe03f */
[----:B------:R-:W-:Y:S02]  /*c0c0*/  UIADD3 UR17, UR5, 0x40, URZ ;  /* 0x0000004005117890 */ /* 0x000fe4000fffe03f */
[----:B------:R-:W-:Y:S01]  /*c0d0*/  UIADD3.X UR9, URZ, UR7, URZ, UP0, !UPT ;  /* 0x000000073f097290 */ /* 0x000fe200087fe43f */
[----:B------:R-:W-:Y:S01]  /*c0e0*/  UMOV UR10, 0x0 ;  /* 0x00000000000a7882 */ /* 0x000fe20000000000 */
[----:B------:R-:W-:-:S07]  /*c0f0*/  UMOV UR11, 0x10000000 ;  /* 0x10000000000b7882 */ /* 0x000fce0000000000 */
[----:B------:R2:W-:Y:S02]  /*c100*/  UTMALDG.3D [UR16], [UR8], desc[UR10] ;  /* 0x00000a10080075b4 */ /* 0x0005e40008011000 */
[----:B--2---:R-:W-:Y:S05]  /*c110*/  @!P2 BRA `(.L_x_113) ;  /* 0x000000000004a947 */ /* 0x004fea0003800000 */
[----:B------:R-:W-:Y:S01]  /*c120*/  BPT.TRAP 0x1 ;  /* 0x000000040000795c */ /* 0x000fe20000300000 */
.L_x_113:
[----:B-1----:R-:W1:Y:S02]  /*c130*/  LDC R5, c[0x0][0x800] ;  /* 0x00020000ff057b82 */ /* 0x002e640000000800 */
[----:B-1----:R2:W-:Y:S02]  /*c140*/  SYNCS.ARRIVE.TRANS64.RED.A0TR RZ, [UR5+0x40], R5 ;  /* 0x00004005ffff79a7 */ /* 0x0025e40008300405 */
.L_x_112:
[----:B------:R-:W-:Y:S05]  /*c150*/  BSYNC B0 ;  /* 0x0000000000007941 */ /* 0x000fea0003800000 */
.L_x_111:
[----:B------:R-:W-:Y:S05]  /*c160*/  @!P2 BRA `(.L_x_114) ;  /* 0x000000000004a947 */ /* 0x000fea0003800000 */
[----:B------:R-:W-:Y:S01]  /*c170*/  BPT.TRAP 0x1 ;  /* 0x000000040000795c */ /* 0x000fe20000300000 */
.L_x_114:
[----:B------:R-:W-:-:S04]  /*c180*/  UIADD3 UR4, UR5, 0x40, URZ ;  /* 0x0000004005047890 */ /* 0x000fc8000fffe03f */
[----:B------:R-:W-:-:S09]  /*c190*/  UPRMT UR4, UR36, 0x654, UR4 ;  /* 0x0000065424047896 */ /* 0x000fd20008000004 */
[----:B------:R-:W-:Y:S01]  /*c1a0*/  SYNCS.ARRIVE.TRANS64.RED.A1T0 RZ, [UR4], RZ ;  /* 0x000000ffffff79a7 */ /* 0x000fe20008100404 */
[----:B------:R-:W-:Y:S05]  /*c1b0*/  @!P2 BRA `(.L_x_115) ;  /* 0x000000000004a947 */ /* 0x000fea0003800000 */
[----:B------:R-:W-:Y:S01]  /*c1c0*/  BPT.TRAP 0x1 ;  /* 0x000000040000795c */ /* 0x000fe20000300000 */
.L_x_115:
[----:B------:R-:W3:Y:S02]  /*c1d0*/  SYNCS.PHASECHK.TRANS64.TRYWAIT P1, [UR5+0x68], R4 ;  /* 0x00006804ff0075a7 */ /* 0x000ee40008020145 */
[----:B---3--:R-:W-:Y:S05]  /*c1e0*/  @!P1 BRA `(.L_x_116) ;  /* 0x0000001c00b89947 */ /* 0x008fea0003800000 */
.L_x_169:
[----:B------:R-:W-:Y:S04]  /*c1f0*/  BSSY B0, `(.L_x_117) ;  /* 0x0000010000007945 */ /* 0x000fe80003800000 */
[----:B------:R-:W-:Y:S05]  /*c200*/  @!P0 BRA `(.L_x_118) ;  /* 0x0000000000388947 */ /* 0x000fea0003800000 */
[----:B------:R-:W-:Y:S01]  /*c210*/  UIADD3 UR16, UP0, UR6, 0x3f0, URZ ;  /* 0x000003f006107890 */ /* 0x000fe2000ff1e03f */
[----:B------:R-:W-:Y:S01]  /*c220*/  R2UR UR12, R6 ;  /* 0x00000000060c72ca */ /* 0x000fe200000e0000 */
[----:B------:R-:W-:Y:S02]  /*c230*/  UIADD3 UR11, UR19, 0x80, URZ ;  /* 0x00000080130b7890 */ /* 0x000fe4000fffe03f */
[----:B------:R-:W-:Y:S02]  /*c240*/  UIADD3 UR8, UR5, 0x2200, URZ ;  /* 0x0000220005087890 */ /* 0x000fe4000fffe03f */
[----:B------:R-:W-:Y:S02]  /*c250*/  UIADD3 UR9, UR5, 0x48, URZ ;  /* 0x0000004805097890 */ /* 0x000fe4000fffe03f */
[----:B------:R-:W-:Y:S01]  /*c260*/  UIADD3.X UR17, URZ, UR7, URZ, UP0, !UPT ;  /* 0x000000073f117290 */ /* 0x000fe200087fe43f */
[----:B------:R-:W-:Y:S01]  /*c270*/  UMOV UR20, 0x0 ;  /* 0x0000000000147882 */ /* 0x000fe20000000000 */
[----:B------:R-:W-:Y:S01]  /*c280*/  UMOV UR21, 0x10000000 ;  /* 0x1000000000157882 */ /* 0x000fe20000000000 */
[----:B------:R-:W-:-:S06]  /*c290*/  UMOV UR10, UR18 ;  /* 0x00000012000a7c82 */ /* 0x000fcc0008000000 */
[----:B------:R3:W-:Y:S02]  /*c2a0*/  UTMALDG.3D [UR8], [UR16], desc[UR20] ;  /* 0x00001408100075b4 */ /* 0x0007e40008011000 */
[----:B---3--:R-:W-:Y:S05]  /*c2b0*/  @!P2 BRA `(.L_x_119) ;  /* 0x000000000004a947 */ /* 0x008fea0003800000 */
[----:B------:R-:W-:Y:S01]  /*c2c0*/  BPT.TRAP 0x1 ;  /* 0x000000040000795c */ /* 0x000fe20000300000 */
.L_x_119:
[----:B-12---:R-:W1:Y:S02]  /*c2d0*/  LDC R5, c[0x0][0x800] ;  /* 0x00020000ff057b82 */ /* 0x006e640000000800 */
[----:B-1----:R3:W-:Y:S02]  /*c2e0*/  SYNCS.ARRIVE.TRANS64.RED.A0TR RZ, [UR5+0x48], R5 ;  /* 0x00004805ffff79a7 */ /* 0x0027e40008300405 */
.L_x_118:
[----:B------:R-:W-:Y:S05]  /*c2f0*/  BSYNC B0 ;  /* 0x0000000000007941 */ /* 0x000fea0003800000 */
.L_x_117:
[----:B------:R-:W-:Y:S05]  /*c300*/  @!P2 BRA `(.L_x_120) ;  /* 0x000000000004a947 */ /* 0x000fea0003800000 */
[----:B------:R-:W-:Y:S01]  /*c310*/  BPT.TRAP 0x1 ;  /* 0x000000040000795c */ /* 0x000fe20000300000 */
.L_x_120:
[----:B------:R-:W-:Y:S02]  /*c320*/  UIADD3 UR4, UR5, 0x48, URZ ;  /* 0x0000004805047890 */ /* 0x000fe4000fffe03f */
[----:B------:R-:W-:Y:S02]  /*c330*/  UIADD3 UR10, UR18, 0x20, URZ ;  /* 0x00000020120a7890 */ /* 0x000fe4000fffe03f */
[----:B------:R-:W-:-:S09]  /*c340*/  UPRMT UR4, UR36, 0x654, UR4 ;  /* 0x0000065424047896 */ /* 0x000fd20008000004 */
[----:B------:R-:W-:Y:S01]  /*c350*/  SYNCS.ARRIVE.TRANS64.RED.A1T0 RZ, [UR4], RZ ;  /* 0x000000ffffff79a7 */ /* 0x000fe20008100404 */
[----:B------:R-:W-:Y:S05]  /*c360*/  @!P2 BRA `(.L_x_121) ;  /* 0x000000000004a947 */ /* 0x000fea0003800000 */
[----:B------:R-:W-:Y:S01]  /*c370*/  BPT.TRAP 0x1 ;  /* 0x000000040000795c */ /* 0x000fe20000300000 */
.L_x_121:
[----:B------:R-:W4:Y:S02]  /*c380*/  SYNCS.PHASECHK.TRANS64.TRYWAIT P1, [UR5+0x70], R4 ;  /* 0x00007004ff0075a7 */ /* 0x000f240008020145 */
[----:B----4-:R-:W-:Y:S05]  /*c390*/  @!P1 BRA `(.L_x_122) ;  /* 0x0000001c00649947 */ /* 0x010fea0003800000 */
.L_x_170:
        /* <DEDUP_REMOVED lines=8> */
[----:B------:R-:W-:Y:S01]  /*c420*/  UMOV UR21, 0x10000000 ;  /* 0x1000000000157882 */ /* 0x000fe20000000000 */
[----:B------:R-:W-:-:S06]  /*c430*/  UMOV UR11, UR19 ;  /* 0x00000013000b7c82 */ /* 0x000fcc0008000000 */
[----:B------:R4:W-:Y:S02]  /*c440*/  UTMALDG.3D [UR8], [UR16], desc[UR20] ;  /* 0x00001408100075b4 */ /* 0x0009e40008011000 */
[----:B----4-:R-:W-:Y:S05]  /*c450*/  @!P2 BRA `(.L_x_125) ;  /* 0x000000000004a947 */ /* 0x010fea0003800000 */
[----:B------:R-:W-:Y:S01]  /*c460*/  BPT.TRAP 0x1 ;  /* 0x000000040000795c */ /* 0x000fe20000300000 */
.L_x_125:
[----:B-123--:R-:W1:Y:S02]  /*c470*/  LDC R5, c[0x0][0x800] ;  /* 0x00020000ff057b82 */ /* 0x00ee640000000800 */
[----:B-1----:R4:W-:Y:S02]  /*c480*/  SYNCS.ARRIVE.TRANS64.RED.A0TR RZ, [UR5+0x50], R5 ;  /* 0x00005005ffff79a7 */ /* 0x0029e40008300405 */
.L_x_124:
[----:B------:R-:W-:Y:S05]  /*c490*/  BSYNC B0 ;  /* 0x0000000000007941 */ /* 0x000fea0003800000 */
.L_x_123:
[----:B------:R-:W-:Y:S05]  /*c4a0*/  @!P2 BRA `(.L_x_126) ;  /* 0x000000000004a947 */ /* 0x000fea0003800000 */
[----:B------:R-:W-:Y:S01]  /*c4b0*/  BPT.TRAP 0x1 ;  /* 0x000000040000795c */ /* 0x000fe20000300000 */
.L_x_126:
[----:B------:R-:W-:-:S04]  /*c4c0*/  UIADD3 UR4, UR5, 0x50, URZ ;  /* 0x0000005005047890 */ /* 0x000fc8000fffe03f */
[----:B------:R-:W-:-:S09]  /*c4d0*/  UPRMT UR4, UR36, 0x654, UR4 ;  /* 0x0000065424047896 */ /* 0x000fd20008000004 */
[----:B------:R-:W-:Y:S01]  /*c4e0*/  SYNCS.ARRIVE.TRANS64.RED.A1T0 RZ, [UR4], RZ ;  /* 0x000000ffffff79a7 */ /* 0x000fe20008100404 */
[----:B------:R-:W-:Y:S05]  /*c4f0*/  @!P2 BRA `(.L_x_127) ;  /* 0x000000000004a947 */ /* 0x000fea0003800000 */
[----:B------:R-:W-:Y:S01]  /*c500*/  BPT.TRAP 0x1 ;  /* 0x000000040000795c */ /* 0x000fe20000300000 */
.L_x_127:
[----:B------:R-:W5:Y:S02]  /*c510*/  SYNCS.PHASECHK.TRANS64.TRYWAIT P1, [UR5+0x78], R4 ;  /* 0x00007804ff0075a7 */ /* 0x000f640008020145 */
[----:B-----5:R-:W-:Y:S05]  /*c520*/  @!P1 BRA `(.L_x_128) ;  /* 0x0000001c00189947 */ /* 0x020fea0003800000 */
.L_x_171:
[----:B------:R-:W-:Y:S04]  /*c530*/  BSSY B0, `(.L_x_129) ;  /* 0x000000f000007945 */ /* 0x000fe80003800000 */
[----:B------:R-:W-:Y:S05]  /*c540*/  @!P0 BRA `(.L_x_130) ;  /* 0x0000000000348947 */ /* 0x000fea0003800000 */
[----:B------:R-:W-:Y:S01]  /*c550*/  R2UR UR12, R6 ;  /* 0x00000000060c72ca */ /* 0x000fe200000e0000 */
[----:B------:R-:W-:Y:S02]  /*c560*/  UIADD3 UR16, UP0, UR6, 0x3f0, URZ ;  /* 0x000003f006107890 */ /* 0x000fe4000ff1e03f */
[----:B------:R-:W-:Y:S02]  /*c570*/  UIADD3 UR11, UR19, 0x80, URZ ;  /* 0x00000080130b7890 */ /* 0x000fe4000fffe03f */
[----:B------:R-:W-:Y:S02]  /*c580*/  UIADD3 UR8, UR5, 0x6200, URZ ;  /* 0x0000620005087890 */ /* 0x000fe4000fffe03f */
[----:B------:R-:W-:Y:S02]  /*c590*/  UIADD3 UR9, UR5, 0x58, URZ ;  /* 0x0000005805097890 */ /* 0x000fe4000fffe03f */
[----:B------:R-:W-:Y:S01]  /*c5a0*/  UIADD3.X UR17, URZ, UR7, URZ, UP0, !UPT ;  /* 0x000000073f117290 */ /* 0x000fe200087fe43f */
[----:B------:R-:W-:Y:S01]  /*c5b0*/  UMOV UR20, 0x0 ;  /* 0x0000000000147882 */ /* 0x000fe20000000000 */
[----:B------:R-:W-:-:S07]  /*c5c0*/  UMOV UR21, 0x10000000 ;  /* 0x1000000000157882 */ /* 0x000fce0000000000 */
[----:B------:R1:W-:Y:S02]  /*c5d0*/  UTMALDG.3D [UR8], [UR16], desc[UR20] ;  /* 0x00001408100075b4 */ /* 0x0003e40008011000 */
[----:B-1----:R-:W-:Y:S05]  /*c5e0*/  @!P2 BRA `(.L_x_131) ;  /* 0x000000000004a947 */ /* 0x002fea0003800000 */
[----:B------:R-:W-:Y:S01]  /*c5f0*/  BPT.TRAP 0x1 ;  /* 0x000000040000795c */ /* 0x000fe20000300000 */
.L_x_131:
[----:B------:R-:W1:Y:S02]  /*c600*/  LDC R4, c[0x0][0x800] ;  /* 0x00020000ff047b82 */ /* 0x000e640000000800 */
[----:B-1----:R1:W-:Y:S02]  /*c610*/  SYNCS.ARRIVE.TRANS64.RED.A0TR RZ, [UR5+0x58], R4 ;  /* 0x00005804ffff79a7 */ /* 0x0023e40008300405 */
.L_x_130:
[----:B------:R-:W-:Y:S05]  /*c620*/  BSYNC B0 ;  /* 0x0000000000007941 */ /* 0x000fea0003800000 */
.L_x_129:
[----:B------:R-:W-:Y:S05]  /*c630*/  @!P2 BRA `(.L_x_132) ;  /* 0x000000000004a947 */ /* 0x000fea0003800000 */
[----:B------:R-:W-:Y:S01]  /*c640*/  BPT.TRAP 0x1 ;  /* 0x000000040000795c */ /* 0x000fe20000300000 */
.L_x_132:
[----:B------:R-:W-:Y:S01]  /*c650*/  IADD3 R16, P0, R16, UR38, RZ ;  /* 0x0000002610107c10 */ /* 0x000fe2000ff1e0ff */
[----:B------:R-:W-:Y:S01]  /*c660*/  UIADD3 UR4, UR5, 0x58, URZ ;  /* 0x0000005805047890 */ /* 0x000fe2000fffe03f */
[----:B------:R-:W-:Y:S01]  /*c670*/  LOP3.LUT R8, R8, 0x1, RZ, 0x3c, !PT ;  /* 0x0000000108087812 */ /* 0x000fe200078e3cff */
[----:B------:R-:W-:Y:S01]  /*c680*/  IMAD.MOV.U32 R13, RZ, RZ, -0x1 ;  /* 0xffffffffff0d7424 */ /* 0x000fe200078e00ff */
[----:B------:R-:W-:Y:S01]  /*c690*/  IADD3.X R17, R17, UR37, RZ, P0, !PT ;  /* 0x0000002511117c10 */ /* 0x000fe200087fe4ff */
[----:B------:R-:W-:Y:S01]  /*c6a0*/  UPRMT UR4, UR36, 0x654, UR4 ;  /* 0x0000065424047896 */ /* 0x000fe20008000004 */
[----:B------:R-:W-:Y:S01]  /*c6b0*/  ISETP.GE.U32.AND P0, PT, R16, UR22, PT ;  /* 0x0000001610007c0c */ /* 0x000fe2000bf06070 */
[----:B------:R-:W-:Y:S01]  /*c6c0*/  IMAD.MOV.U32 R6, RZ, RZ, -0x1 ;  /* 0xffffffffff067424 */ /* 0x000fe200078e00ff */
[----:B-1----:R-:W-:Y:S02]  /*c6d0*/  PRMT R4, RZ, 0x7610, R4 ;  /* 0x00007610ff047816 */ /* 0x002fe40000000004 */
[----:B------:R-:W-:-:S02]  /*c6e0*/  ISETP.GE.U32.AND.EX P0, PT, R17, UR23, PT, P0 ;  /* 0x0000001711007c0c */ /* 0x000fc4000bf06100 */
[----:B------:R-:W-:Y:S02]  /*c6f0*/  MOV R7, 0xffffffff ;  /* 0xffffffff00077802 */ /* 0x000fe40000000f00 */
[----:B------:R-:W-:Y:S09]  /*c700*/  SYNCS.ARRIVE.TRANS64.RED.A1T0 RZ, [UR4], RZ ;  /* 0x000000ffffff79a7 */ /* 0x000ff20008100404 */
[----:B------:R-:W-:Y:S05]  /*c710*/  @P0 BRA `(.L_x_133) ;  /* 0x0000000400580947 */ /* 0x000fea0003800000 */
[----:B------:R-:W1:Y:S01]  /*c720*/  S2R R13, SR_CTAID.X ;  /* 0x00000000000d7919 */ /* 0x000e620000002500 */
[----:B------:R-:W5:Y:S01]  /*c730*/  LDC.64 R14, c[0x0][0x8d0] ;  /* 0x00023400ff0e7b82 */ /* 0x000f620000000a00 */
[----:B------:R-:W-:Y:S01]  /*c740*/  ULDC UR4, c[0x0][0x150] ;  /* 0x0000540000047ab9 */ /* 0x000fe20000000800 */
[----:B------:R-:W-:Y:S01]  /*c750*/  MOV R22, R17 ;  /* 0x0000001100167202 */ /* 0x000fe20000000f00 */
[----:B------:R-:W2:Y:S05]  /*c760*/  S2R R20, SR_CTAID.Y ;  /* 0x0000000000147919 */ /* 0x000eaa0000002600 */
[----:B------:R-:W3:Y:S08]  /*c770*/  LDC R6, c[0x0][0x144] ;  /* 0x00005100ff067b82 */ /* 0x000ef00000000800 */
[----:B------:R-:W3:Y:S01]  /*c780*/  LDC R21, c[0x0][0x8d8] ;  /* 0x00023600ff157b82 */ /* 0x000ee20000000800 */
[----:B-----5:R-:W-:-:S04]  /*c790*/  ISETP.NE.U32.AND P0, PT, R14, RZ, PT ;  /* 0x000000ff0e00720c */ /* 0x020fc80003f05070 */
[----:B------:R-:W-:Y:S02]  /*c7a0*/  ISETP.NE.AND.EX P0, PT, R15, RZ, PT, P0 ;  /* 0x000000ff0f00720c */ /* 0x000fe40003f05300 */
[----:B-1----:R-:W-:Y:S02]  /*c7b0*/  I2FP.F32.U32 R4, R13 ;  /* 0x0000000d00047245 */ /* 0x002fe40000201000 */
[----:B--2---:R-:W-:-:S03]  /*c7c0*/  I2FP.F32.U32 R18, R20 ;  /* 0x0000001400127245 */ /* 0x004fc60000201000 */
[----:B------:R-:W-:-:S06]  /*c7d0*/  FMUL R4, R4, UR4 ;  /* 0x0000000404047c20 */ /* 0x000fcc0008400000 */
[----:B------:R-:W3:Y:S02]  /*c7e0*/  F2I.U32.TRUNC.NTZ R4, R4 ;  /* 0x0000000400047305 */ /* 0x000ee4000020f000 */
[----:B---34-:R-:W-:-:S05]  /*c7f0*/  IADD3 R5, -R4, RZ, RZ ;  /* 0x000000ff04057210 */ /* 0x018fca0007ffe1ff */
[----:B------:R-:W-:Y:S02]  /*c800*/  IMAD R13, R6, R5, R13 ;  /* 0x00000005060d7224 */ /* 0x000fe400078e020d */
[----:B------:R-:W-:Y:S01]  /*c810*/  IMAD.MOV.U32 R6, RZ, RZ, R16 ;  /* 0x000000ffff067224 */ /* 0x000fe200078e0010 */
[----:B------:R-:W-:Y:S06]  /*c820*/  @!P0 BRA `(.L_x_134) ;  /* 0x0000000000308947 */ /* 0x000fec0003800000 */
[----:B------:R-:W1:Y:S02]  /*c830*/  LDC R5, c[0x0][0x8dc] ;  /* 0x00023700ff057b82 */ /* 0x000e640000000800 */
[----:B-1----:R-:W-:-:S05]  /*c840*/  IADD3 R5, P0, R16, R5, RZ ;  /* 0x0000000510057210 */ /* 0x002fca0007f1e0ff */
[----:B------:R-:W-:-:S04]  /*c850*/  IMAD.X R23, RZ, RZ, R17, P0 ;  /* 0x000000ffff177224 */ /* 0x000fc800000e0611 */
[----:B------:R-:W-:-:S04]  /*c860*/  IMAD.WIDE.U32 R6, R23, R14, RZ ;  /* 0x0000000e17067225 */ /* 0x000fc800078e00ff */
[----:B------:R-:W-:-:S04]  /*c870*/  IMAD.WIDE.U32 R6, P0, R5, R15, R6 ;  /* 0x0000000f05067225 */ /* 0x000fc80007800006 */
[----:B------:R-:W-:-:S04]  /*c880*/  IMAD.WIDE.U32 R4, R5, R14, RZ ;  /* 0x0000000e05047225 */ /* 0x000fc800078e00ff */
[----:B------:R-:W-:Y:S01]  /*c890*/  IMAD.MOV.U32 R4, RZ, RZ, R7 ;  /* 0x000000ffff047224 */ /* 0x000fe200078e0007 */
[----:B------:R-:W-:Y:S02]  /*c8a0*/  IADD3 RZ, P1, R5, R6, RZ ;  /* 0x0000000605ff7210 */ /* 0x000fe40007f3e0ff */
[----:B------:R-:W-:-:S03]  /*c8b0*/  IADD3.X R5, RZ, RZ, RZ, P0, !PT ;  /* 0x000000ffff057210 */ /* 0x000fc600007fe4ff */
[----:B------:R-:W-:-:S04]  /*c8c0*/  IMAD.WIDE.U32.X R4, R23, R15, R4, P1 ;  /* 0x0000000f17047225 */ /* 0x000fc800008e0404 */
[----:B------:R-:W-:Y:S01]  /*c8d0*/  IMAD.MOV.U32 R22, RZ, RZ, R5 ;  /* 0x000000ffff167224 */ /* 0x000fe200078e0005 */
[----:B------:R-:W-:-:S07]  /*c8e0*/  MOV R6, R4 ;  /* 0x0000000400067202 */ /* 0x000fce0000000f00 */
.L_x_134:
[----:B------:R-:W-:Y:S01]  /*c8f0*/  ULDC UR4, c[0x0][0x154] ;  /* 0x0000550000047ab9 */ /* 0x000fe20000000800 */
[----:B------:R-:W1:Y:S01]  /*c900*/  LDC R7, c[0x0][0x148] ;  /* 0x00005200ff077b82 */ /* 0x000e620000000800 */
[----:B------:R-:W-:Y:S01]  /*c910*/  FMUL R14, R18, UR4 ;  /* 0x00000004120e7c20 */ /* 0x000fe20008400000 */
[----:B------:R-:W-:Y:S02]  /*c920*/  ISETP.NE.AND P2, PT, R2, 0x1, PT ;  /* 0x000000010200780c */ /* 0x000fe40003f45270 */
[-CC-:B------:R-:W-:Y:S02]  /*c930*/  SHF.R.U64 R18, R6, R21.reuse, R22.reuse ;  /* 0x0000001506127219 */ /* 0x180fe40000001216 */
[----:B------:R-:W-:Y:S01]  /*c940*/  SHF.R.U32.HI R21, RZ, R21, R22 ;  /* 0x00000015ff157219 */ /* 0x000fe20000011616 */
[----:B------:R-:W2:Y:S01]  /*c950*/  F2I.U32.TRUNC.NTZ R14, R14 ;  /* 0x0000000e000e7305 */ /* 0x000ea2000020f000 */
[----:B------:R-:W3:Y:S01]  /*c960*/  LDC.64 R4, c[0x0][0x8c8] ;  /* 0x00023200ff047b82 */ /* 0x000ee20000000a00 */
[----:B------:R-:W-:-:S04]  /*c970*/  IADD3 R23, P0, RZ, -R18, RZ ;  /* 0x80000012ff177210 */ /* 0x000fc80007f1e0ff */
[----:B------:R-:W-:-:S03]  /*c980*/  IADD3.X R21, RZ, ~R21, RZ, P0, !PT ;  /* 0x80000015ff157210 */ /* 0x000fc600007fe4ff */
[----:B------:R-:W4:Y:S01]  /*c990*/  LDC R22, c[0x0][0x8c0] ;  /* 0x00023000ff167b82 */ /* 0x000f220000000800 */
[----:B--2---:R-:W-:-:S07]  /*c9a0*/  IMAD.MOV R15, RZ, RZ, -R14 ;  /* 0x000000ffff0f7224 */ /* 0x004fce00078e0a0e */
[----:B------:R-:W2:Y:S01]  /*c9b0*/  LDC R27, c[0x0][0x900] ;  /* 0x00024000ff1b7b82 */ /* 0x000ea20000000800 */
[----:B-1----:R-:W-:-:S07]  /*c9c0*/  @P2 IMAD R13, R7, R15, R20 ;  /* 0x0000000f070d2224 */ /* 0x002fce00078e0214 */
[----:B------:R-:W1:Y:S01]  /*c9d0*/  LDC.64 R14, c[0x0][0x8e8] ;  /* 0x00023a00ff0e7b82 */ /* 0x000e620000000a00 */
[----:B---3--:R-:W-:-:S04]  /*c9e0*/  IMAD R6, R21, R4, RZ ;  /* 0x0000000415067224 */ /* 0x008fc800078e02ff */
[C---:B------:R-:W-:Y:S02]  /*c9f0*/  IMAD R7, R23.reuse, R5, R6 ;  /* 0x0000000517077224 */ /* 0x040fe400078e0206 */
[----:B------:R-:W-:Y:S01]  /*ca00*/  IMAD.WIDE.U32 R4, R23, R4, R16 ;  /* 0x0000000417047225 */ /* 0x000fe200078e0010 */
[----:B------:R-:W3:Y:S04]  /*ca10*/  LDC R6, c[0x0][0x8b0] ;  /* 0x00022c00ff067b82 */ /* 0x000ee80000000800 */
[----:B------:R-:W-:-:S04]  /*ca20*/  IADD3 R5, R5, R7, RZ ;  /* 0x0000000705057210 */ /* 0x000fc80007ffe0ff */
[-CC-:B----4-:R-:W-:Y:S01]  /*ca30*/  SHF.R.U64 R26, R4, R22.reuse, R5.reuse ;  /* 0x00000016041a7219 */ /* 0x190fe20000001205 */
[----:B------:R-:W4:Y:S01]  /*ca40*/  LDC R25, c[0x0][0x8f0] ;  /* 0x00023c00ff197b82 */ /* 0x000f220000000800 */
[----:B------:R-:W-:Y:S02]  /*ca50*/  SHF.R.U32.HI R5, RZ, R22, R5 ;  /* 0x00000016ff057219 */ /* 0x000fe40000011605 */
[----:B-1----:R-:W-:-:S05]  /*ca60*/  ISETP.NE.U32.AND P0, PT, R14, RZ, PT ;  /* 0x000000ff0e00720c */ /* 0x002fca0003f05070 */
[----:B------:R-:W1:Y:S01]  /*ca70*/  LDC R24, c[0x0][0x8e0] ;  /* 0x00023800ff187b82 */ /* 0x000e620000000800 */
[----:B------:R-:W-:Y:S02]  /*ca80*/  ISETP.NE.AND.EX P0, PT, R15, RZ, PT, P0 ;  /* 0x000000ff0f00720c */ /* 0x000fe40003f05300 */
[----:B---3--:R-:W-:-:S05]  /*ca90*/  SHF.R.U64 R23, R26, R6, R5 ;  /* 0x000000061a177219 */ /* 0x008fca0000001205 */
[----:B------:R-:W3:Y:S01]  /*caa0*/  LDC R22, c[0x0][0x8b8] ;  /* 0x00022e00ff167b82 */ /* 0x000ee20000000800 */
[----:B------:R-:W-:-:S04]  /*cab0*/  SHF.R.U32.HI R4, RZ, R6, R5 ;  /* 0x00000006ff047219 */ /* 0x000fc80000011605 */
[-CC-:B--2---:R-:W-:Y:S02]  /*cac0*/  SHF.R.U64 R21, R23, R27.reuse, R4.reuse ;  /* 0x0000001b17157219 */ /* 0x184fe40000001204 */
[----:B------:R-:W-:Y:S01]  /*cad0*/  SHF.R.U32.HI R27, RZ, R27, R4 ;  /* 0x0000001bff1b7219 */ /* 0x000fe20000011604 */
[----:B------:R-:W2:Y:S02]  /*cae0*/  LDC R20, c[0x0][0x8a8] ;  /* 0x00022a00ff147b82 */ /* 0x000ea40000000800 */
[----:B------:R-:W-:Y:S01]  /*caf0*/  IMAD.MOV.U32 R4, RZ, RZ, R21 ;  /* 0x000000ffff047224 */ /* 0x000fe200078e0015 */
[----:B------:R-:W-:Y:S01]  /*cb00*/  MOV R5, R27 ;  /* 0x0000001b00057202 */ /* 0x000fe20000000f00 */
[----:B----4-:R-:W-:Y:S06]  /*cb10*/  @!P0 BRA `(.L_x_135) ;  /* 0x0000000000288947 */ /* 0x010fec0003800000 */
[----:B------:R-:W4:Y:S02]  /*cb20*/  LDC R4, c[0x0][0x8f4] ;  /* 0x00023d00ff047b82 */ /* 0x000f240000000800 */
[----:B----4-:R-:W-:-:S05]  /*cb30*/  IADD3 R5, P0, R21, R4, RZ ;  /* 0x0000000415057210 */ /* 0x010fca0007f1e0ff */
[----:B------:R-:W-:-:S04]  /*cb40*/  IMAD.X R27, RZ, RZ, R27, P0 ;  /* 0x000000ffff1b7224 */ /* 0x000fc800000e061b */
[----:B------:R-:W-:-:S04]  /*cb50*/  IMAD.WIDE.U32 R6, R27, R14, RZ ;  /* 0x0000000e1b067225 */ /* 0x000fc800078e00ff */
[----:B------:R-:W-:-:S04]  /*cb60*/  IMAD.WIDE.U32 R6, P0, R5, R15, R6 ;  /* 0x0000000f05067225 */ /* 0x000fc80007800006 */
[----:B------:R-:W-:-:S04]  /*cb70*/  IMAD.WIDE.U32 R4, R5, R14, RZ ;  /* 0x0000000e05047225 */ /* 0x000fc800078e00ff */
[----:B------:R-:W-:Y:S01]  /*cb80*/  IMAD.MOV.U32 R4, RZ, RZ, R7 ;  /* 0x000000ffff047224 */ /* 0x000fe200078e0007 */
[----:B------:R-:W-:Y:S02]  /*cb90*/  IADD3 RZ, P1, R5, R6, RZ ;  /* 0x0000000605ff7210 */ /* 0x000fe40007f3e0ff */
[----:B------:R-:W-:-:S03]  /*cba0*/  IADD3.X R5, RZ, RZ, RZ, P0, !PT ;  /* 0x000000ffff057210 */ /* 0x000fc600007fe4ff */
[----:B------:R-:W-:-:S08]  /*cbb0*/  IMAD.WIDE.U32.X R4, R27, R15, R4, P1 ;  /* 0x0000000f1b047225 */ /* 0x000fd000008e0404 */
.L_x_135:
[----:B------:R-:W-:Y:S02]  /*cbc0*/  SHF.R.U64 R25, R4, R25, R5 ;  /* 0x0000001904197219 */ /* 0x000fe40000001205 */
[----:B------:R-:W-:Y:S02]  /*cbd0*/  LOP3.LUT R4, R23, R12, RZ, 0xc0, !PT ;  /* 0x0000000c17047212 */ /* 0x000fe400078ec0ff */
[----:B------:R-:W-:Y:S02]  /*cbe0*/  IADD3 R5, -R25, RZ, RZ ;  /* 0x000000ff19057210 */ /* 0x000fe40007ffe1ff */
[----:B------:R-:W-:Y:S01]  /*cbf0*/  LOP3.LUT R26, R26, R11, RZ, 0xc0, !PT ;  /* 0x0000000b1a1a7212 */ /* 0x000fe200078ec0ff */
[----:B------:R-:W-:Y:S01]  /*cc00*/  IMAD R4, R9, R25, R4 ;  /* 0x0000001909047224 */ /* 0x000fe200078e0204 */
[----:B------:R-:W-:Y:S01]  /*cc10*/  MOV R6, R18 ;  /* 0x0000001200067202 */ /* 0x000fe20000000f00 */
[----:B-1----:R-:W-:Y:S02]  /*cc20*/  IMAD R21, R5, R24, R21 ;  /* 0x0000001805157224 */ /* 0x002fe400078e0215 */
[----:B---3--:R-:W-:-:S02]  /*cc30*/  IMAD R13, R4, R22, R13 ;  /* 0x00000016040d7224 */ /* 0x008fc400078e020d */
[----:B--2---:R-:W-:Y:S02]  /*cc40*/  IMAD R20, R21, R20, R26 ;  /* 0x0000001415147224 */ /* 0x004fe400078e021a */
[----:B------:R-:W-:-:S03]  /*cc50*/  IMAD.MOV.U32 R4, RZ, RZ, 0x1 ;  /* 0x00000001ff047424 */ /* 0x000fc600078e00ff */
[----:B------:R-:W-:Y:S02]  /*cc60*/  SEL R7, R20, R13, !P2 ;  /* 0x0000000d14077207 */ /* 0x000fe40005000000 */
[----:B------:R-:W-:-:S07]  /*cc70*/  SEL R13, R13, R20, !P2 ;  /* 0x000000140d0d7207 */ /* 0x000fce0005000000 */
.L_x_133:
[----:B------:R-:W-:-:S13]  /*cc80*/  LOP3.LUT P0, RZ, R4, 0xff, RZ, 0xc0, !PT ;  /* 0x000000ff04ff7812 */ /* 0x000fda000780c0ff */
[----:B------:R-:W-:Y:S05]  /*cc90*/  @P0 BRA `(.L_x_136) ;  /* 0xfffffff0005c0947 */ /* 0x000fea000383ffff */
.L_x_104:
[----:B------:R-:W-:-:S13]  /*cca0*/  ELECT P0, URZ, PT ;  /* 0x00000000003f782f */ /* 0x000fda0003800000 */
[----:B------:R-:W-:Y:S05]  /*ccb0*/  @!P0 BRA `(.L_x_10) ;  /* 0x00000010004c8947 */ /* 0x000fea0003800000 */
[----:B------:R-:W-:-:S04]  /*ccc0*/  LOP3.LUT R19, R19, 0x2, RZ, 0xfc, !PT ;  /* 0x0000000213137812 */ /* 0x000fc800078efcff */
[----:B------:R-:W-:-:S13]  /*ccd0*/  ISETP.NE.AND P1, PT, R19, 0x3, PT ;  /* 0x000000031300780c */ /* 0x000fda0003f25270 */
[----:B------:R-:W-:Y:S05]  /*cce0*/  @!P1 BRA `(.L_x_137) ;  /* 0x0000000000049947 */ /* 0x000fea0003800000 */
[----:B------:R-:W-:Y:S01]  /*ccf0*/  BPT.TRAP 0x1 ;  /* 0x000000040000795c */ /* 0x000fe20000300000 */
.L_x_137:
[----:B-1---5:R-:W-:Y:S01]  /*cd00*/  IMAD.U32 R3, RZ, RZ, UR36 ;  /* 0x00000024ff037e24 */ /* 0x022fe2000f8e00ff */
[----:B------:R-:W-:Y:S02]  /*cd10*/  MOV R2, 0x400 ;  /* 0x0000040000027802 */ /* 0x000fe40000000f00 */
[----:B------:R-:W-:Y:S02]  /*cd20*/  SHF.L.U32 R0, R8, 0x1f, RZ ;  /* 0x0000001f08007819 */ /* 0x000fe400000006ff */
[----:B------:R-:W-:-:S04]  /*cd30*/  LEA R3, R3, R2, 0x18 ;  /* 0x0000000203037211 */ /* 0x000fc800078ec0ff */
[----:B------:R-:W1:Y:S02]  /*cd40*/  SYNCS.PHASECHK.TRANS64.TRYWAIT P0, [R3+URZ+0x60], R0 ;  /* 0x00006000030075a7 */ /* 0x000e64000800017f */
[----:B-1----:R-:W-:Y:S05]  /*cd50*/  @!P0 BRA `(.L_x_138) ;  /* 0x0000001400248947 */ /* 0x002fea0003800000 */
.L_x_172:
[----:B------:R-:W-:Y:S05]  /*cd60*/  @!P1 BRA `(.L_x_139) ;  /* 0x0000000000049947 */ /* 0x000fea0003800000 */
[----:B------:R-:W-:Y:S01]  /*cd70*/  BPT.TRAP 0x1 ;  /* 0x000000040000795c */ /* 0x000fe20000300000 */
.L_x_139:
[----:B------:R-:W1:Y:S02]  /*cd80*/  SYNCS.PHASECHK.TRANS64.TRYWAIT P0, [R3+URZ+0x68], R0 ;  /* 0x00006800030075a7 */ /* 0x000e64000800017f */
[----:B-1----:R-:W-:Y:S05]  /*cd90*/  @!P0 BRA `(.L_x_140) ;  /* 0x0000001400288947 */ /* 0x002fea0003800000 */
.L_x_173:
[----:B------:R-:W-:Y:S05]  /*cda0*/  @!P1 BRA `(.L_x_141) ;  /* 0x0000000000049947 */ /* 0x000fea0003800000 */
[----:B------:R-:W-:Y:S01]  /*cdb0*/  BPT.TRAP 0x1 ;  /* 0x000000040000795c */ /* 0x000fe20000300000 */
.L_x_141:
[----:B------:R-:W1:Y:S02]  /*cdc0*/  SYNCS.PHASECHK.TRANS64.TRYWAIT P0, [R3+URZ+0x70], R0 ;  /* 0x00007000030075a7 */ /* 0x000e64000800017f */
[----:B-1----:R-:W-:Y:S05]  /*cdd0*/  @!P0 BRA `(.L_x_142) ;  /* 0x00000014002c8947 */ /* 0x002fea0003800000 */
.L_x_174:
[----:B------:R-:W-:Y:S05]  /*cde0*/  @!P1 BRA `(.L_x_143) ;  /* 0x0000000000049947 */ /* 0x000fea0003800000 */
[----:B------:R-:W-:Y:S01]  /*cdf0*/  BPT.TRAP 0x1 ;  /* 0x000000040000795c */ /* 0x000fe20000300000 */
.L_x_143:
[----:B------:R-:W-:-:S07]  /*ce00*/  SHF.L.U32 R8, R8, 0x1f, RZ ;  /* 0x0000001f08087819 */ /* 0x000fce00000006ff */
.L_x_144:
[----:B------:R1:W1:Y:S02]  /*ce10*/  SYNCS.PHASECHK.TRANS64.TRYWAIT P0, [R3+URZ+0x78], R8 ;  /* 0x00007808030075a7 */ /* 0x000264000800017f */
[----:B-1----:R-:W-:Y:S05]  /*ce20*/  @!P0 NANOSLEEP.SYNCS 0x989680 ;  /* 0x009896800000895d */ /* 0x002fea0003900000 */
[----:B------:R-:W1:Y:S02]  /*ce30*/  @!P0 SYNCS.PHASECHK.TRANS64 P0, [R3+URZ+0x78], R8 ;  /* 0x00007808030085a7 */ /* 0x000e64000800007f */
[----:B-1----:R-:W-:Y:S05]  /*ce40*/  @P0 BRA `(.L_x_10) ;  /* 0x0000000c00e80947 */ /* 0x002fea0003800000 */
[----:B------:R-:W-:Y:S05]  /*ce50*/  BRA `(.L_x_144) ;  /* 0xfffffffc00ec7947 */ /* 0x000fea000383ffff */
.L_x_99:
[----:B------:R-:W-:Y:S01]  /*ce60*/  LOP3.LUT P0, RZ, R10, 0xff, RZ, 0xc0, !PT ;  /* 0x000000ff0aff7812 */ /* 0x000fe2000780c0ff */
[----:B------:R-:W-:Y:S01]  /*ce70*/  IMAD.MOV.U32 R0, RZ, RZ, RZ ;  /* 0x000000ffff007224 */ /* 0x000fe200078e00ff */
[----:B------:R-:W-:-:S11]  /*ce80*/  MOV R3, 0x1 ;  /* 0x0000000100037802 */ /* 0x000fd60000000f00 */
[----:B------:R-:W-:Y:S05]  /*ce90*/  @!P0 BRA `(.L_x_145) ;  /* 0x0000000c00208947 */ /* 0x000fea0003800000 */
[----:B------:R-:W1:Y:S01]  /*cea0*/  LDC R0, c[0x0][0x28c] ;  /* 0x0000a300ff007b82 */ /* 0x000e620000000800 */
[C---:B------:R-:W-:Y:S01]  /*ceb0*/  LOP3.LUT P2, RZ, R18.reuse, 0x7f, RZ, 0xc0, !PT ;  /* 0x0000007f12ff7812 */ /* 0x040fe2000784c0ff */
[----:B------:R-:W-:Y:S01]  /*cec0*/  ULDC UR5, c[0x0][0x900] ;  /* 0x0002400000057ab9 */ /* 0x000fe20000000800 */
[----:B------:R-:W-:Y:S01]  /*ced0*/  LOP3.LUT P0, RZ, R18, 0x1f, RZ, 0xc0, !PT ;  /* 0x0000001f12ff7812 */ /* 0x000fe2000780c0ff */
[----:B------:R-:W-:Y:S01]  /*cee0*/  UMOV UR6, 0xffffffff ;  /* 0xffffffff00067882 */ /* 0x000fe20000000000 */
[----:B------:R-:W-:Y:S01]  /*cef0*/  BSSY B0, `(.L_x_145) ;  /* 0x00000c2000007945 */ /* 0x000fe20003800000 */
[----:B------:R-:W-:Y:S01]  /*cf00*/  USHF.L.U32 UR6, UR6, UR5, URZ ;  /* 0x0000000506067299 */ /* 0x000fe2000800063f */
[----:B------:R-:W-:Y:S01]  /*cf10*/  IMAD.MOV.U32 R10, RZ, RZ, 0x1 ;  /* 0x00000001ff0a7424 */ /* 0x000fe200078e00ff */
[----:B------:R-:W-:Y:S01]  /*cf20*/  LOP3.LUT R18, R22, 0x2, RZ, 0xfc, !PT ;  /* 0x0000000216127812 */ /* 0x000fe200078efcff */
[----:B------:R-:W-:Y:S01]  /*cf30*/  ULDC UR4, c[0x0][0x8a8] ;  /* 0x00022a0000047ab9 */ /* 0x000fe20000000800 */
[----:B------:R-:W-:Y:S01]  /*cf40*/  PLOP3.LUT P0, PT, P0, P2, PT, 0x8a, 0x0 ;  /* 0x000000000000781c */ /* 0x000fe20000705172 */
[----:B------:R-:W-:Y:S01]  /*cf50*/  UMOV UR7, 0x1 ;  /* 0x0000000100077882 */ /* 0x000fe20000000000 */
[----:B------:R-:W-:-:S02]  /*cf60*/  UIADD3 UR15, UR4, -0x1, URZ ;  /* 0xffffffff040f7890 */ /* 0x000fc4000fffe03f */
[----:B------:R-:W-:Y:S02]  /*cf70*/  USHF.L.U32 UR17, UR7, UR5, URZ ;  /* 0x0000000507117299 */ /* 0x000fe4000800063f */
[----:B------:R-:W-:Y:S01]  /*cf80*/  ULOP3.LUT UR16, URZ, UR6, URZ, 0x33, !UPT ;  /* 0x000000063f107292 */ /* 0x000fe2000f8e333f */
[----:B------:R-:W-:Y:S01]  /*cf90*/  ULDC.64 UR20, c[0x0][0x198] ;  /* 0x0000660000147ab9 */ /* 0x000fe20000000a00 */
[----:B-1----:R-:W-:-:S04]  /*cfa0*/  IADD3 R0, R0, 0x3f, RZ ;  /* 0x0000003f00007810 */ /* 0x002fc80007ffe0ff */
[----:B------:R-:W-:-:S04]  /*cfb0*/  SHF.R.S32.HI R3, RZ, 0x1f, R0 ;  /* 0x0000001fff037819 */ /* 0x000fc80000011400 */
[----:B------:R-:W-:Y:S01]  /*cfc0*/  LEA.HI R3, R3, R0, RZ, 0x6 ;  /* 0x0000000003037211 */ /* 0x000fe200078f30ff */
[----:B------:R-:W-:-:S03]  /*cfd0*/  IMAD.MOV.U32 R0, RZ, RZ, RZ ;  /* 0x000000ffff007224 */ /* 0x000fc600078e00ff */
[----:B------:R-:W-:Y:S02]  /*cfe0*/  SHF.R.S32.HI R11, RZ, 0x6, R3 ;  /* 0x00000006ff0b7819 */ /* 0x000fe40000011403 */
[----:B------:R-:W-:Y:S02]  /*cff0*/  MOV R3, 0x1 ;  /* 0x0000000100037802 */ /* 0x000fe40000000f00 */
[----:B------:R-:W-:-:S07]  /*d000*/  IADD3 R12, R11, 0x1, RZ ;  /* 0x000000010b0c7810 */ /* 0x000fce0007ffe0ff */
.L_x_157:
[----:B------:R-:W-:-:S03]  /*d010*/  UMOV UR4, 0xffffffff ;  /* 0xffffffff00047882 */ /* 0x000fc60000000000 */
[----:B------:R-:W-:Y:S05]  /*d020*/  BRA.DIV UR4, `(.L_x_146) ;  /* 0x0000001204ac7947 */ /* 0x000fea000b800000 */
[----:B------:R-:W-:-:S13]  /*d030*/  ELECT P6, URZ, PT ;  /* 0x00000000003f782f */ /* 0x000fda00038c0000 */
.L_x_177:
[----:B------:R-:W1:Y:S01]  /*d040*/  LDC R4, c[0x0][0x28c] ;  /* 0x0000a300ff047b82 */ /* 0x000e620000000800 */
[----:B------:R-:W-:Y:S01]  /*d050*/  BSSY B1, `(.L_x_147) ;  /* 0x0000037000017945 */ /* 0x000fe20003800000 */
[----:B-1----:R-:W-:-:S13]  /*d060*/  ISETP.LT.OR P6, PT, R4, 0x1, !P6 ;  /* 0x000000010400780c */ /* 0x002fda00077c1670 */
[----:B------:R-:W-:Y:S05]  /*d070*/  @P6 BRA `(.L_x_148) ;  /* 0x0000000000d06947 */ /* 0x000fea0003800000 */
[----:B------:R-:W-:Y:S01]  /*d080*/  IMAD.SHL.U32 R14, R7, 0x40, RZ ;  /* 0x00000040070e7824 */ /* 0x000fe200078e00ff */
[----:B------:R-:W-:Y:S01]  /*d090*/  SHF.L.U32 R13, R13, 0x8, RZ ;  /* 0x000000080d0d7819 */ /* 0x000fe200000006ff */
[----:B------:R-:W-:Y:S01]  /*d0a0*/  IMAD.MOV.U32 R19, RZ, RZ, RZ ;  /* 0x000000ffff137224 */ /* 0x000fe200078e00ff */
[----:B------:R-:W-:Y:S01]  /*d0b0*/  MOV R4, R12 ;  /* 0x0000000c00047202 */ /* 0x000fe20000000f00 */
[----:B------:R-:W-:Y:S01]  /*d0c0*/  IMAD.MOV.U32 R5, RZ, RZ, R3 ;  /* 0x000000ffff057224 */ /* 0x000fe200078e0003 */
[----:B------:R-:W-:-:S07]  /*d0d0*/  MOV R7, R0 ;  /* 0x0000000000077202 */ /* 0x000fce0000000f00 */
.L_x_152:
[----:B------:R-:W1:Y:S01]  /*d0e0*/  S2R R9, SR_CgaCtaId ;  /* 0x0000000000097919 */ /* 0x000e620000008800 */
[----:B------:R-:W-:-:S04]  /*d0f0*/  MOV R8, 0x400 ;  /* 0x0000040000087802 */ /* 0x000fc80000000f00 */
[----:B-1----:R-:W-:Y:S02]  /*d100*/  LEA R20, R9, R8, 0x18 ;  /* 0x0000000809147211 */ /* 0x002fe400078ec0ff */
[----:B------:R-:W-:Y:S01]  /*d110*/  SHF.L.U32 R8, R5, 0x1f, RZ ;  /* 0x0000001f05087819 */ /* 0x000fe200000006ff */
[----:B------:R-:W1:Y:S02]  /*d120*/  @!P2 LDC R9, c[0x0][0x500] ;  /* 0x00014000ff09ab82 */ /* 0x000e640000000800 */
[----:B------:R-:W-:-:S04]  /*d130*/  IMAD R15, R7, 0x8, R20 ;  /* 0x00000008070f7824 */ /* 0x000fc800078e0214 */
[----:B------:R-:W2:Y:S02]  /*d140*/  SYNCS.PHASECHK.TRANS64.TRYWAIT P1, [R15+URZ+0x20], R8 ;  /* 0x000020080f0075a7 */ /* 0x000ea4000802017f */
[----:B--2---:R-:W-:Y:S05]  /*d150*/  @!P1 BRA `(.L_x_149) ;  /* 0x0000001000809947 */ /* 0x004fea0003800000 */
.L_x_178:
[----:B--2---:R-:W-:Y:S01]  /*d160*/  PRMT R8, R18, 0x9910, RZ ;  /* 0x0000991012087816 */ /* 0x004fe200000000ff */
[----:B-1----:R1:W-:Y:S03]  /*d170*/  @!P2 SYNCS.ARRIVE.TRANS64 RZ, [R15+URZ], R9 ;  /* 0x000000090fffa9a7 */ /* 0x0023e6000800003f */
[----:B------:R-:W-:-:S13]  /*d180*/  ISETP.NE.AND P1, PT, R8, 0x2, PT ;  /* 0x000000020800780c */ /* 0x000fda0003f25270 */
[----:B-1----:R-:W-:Y:S05]  /*d190*/  @P1 BRA `(.L_x_150) ;  /* 0x0000000000041947 */ /* 0x002fea0003800000 */
[----:B------:R-:W-:Y:S01]  /*d1a0*/  BPT.TRAP 0x1 ;  /* 0x000000040000795c */ /* 0x000fe20000300000 */
.L_x_150:
[----:B------:R-:W-:Y:S05]  /*d1b0*/  @P0 BRA `(.L_x_151) ;  /* 0x0000000000040947 */ /* 0x000fea0003800000 */
[----:B------:R-:W-:Y:S01]  /*d1c0*/  BPT.TRAP 0x1 ;  /* 0x000000040000795c */ /* 0x000fe20000300000 */
.L_x_151:
[C---:B------:R-:W-:Y:S01]  /*d1d0*/  LEA R8, R7.reuse, R20, 0xf ;  /* 0x0000001407087211 */ /* 0x040fe200078e78ff */
[----:B------:R-:W-:Y:S01]  /*d1e0*/  IMAD R20, R7, 0x2000, R20 ;  /* 0x0000200007147824 */ /* 0x000fe200078e0214 */
[----:B------:R-:W-:Y:S01]  /*d1f0*/  R2UR UR9, R15 ;  /* 0x000000000f0972ca */ /* 0x000fe200000e0000 */
[----:B------:R-:W-:Y:S01]  /*d200*/  VIADD R4, R4, 0xffffffff ;  /* 0xffffffff04047836 */ /* 0x000fe20000000000 */
[----:B------:R-:W-:Y:S01]  /*d210*/  R2UR UR5, R8 ;  /* 0x00000000080572ca */ /* 0x000fe200000e0000 */
[----:B------:R-:W-:Y:S01]  /*d220*/  UIADD3 UR4, UP0, UR20, 0xf0, URZ ;  /* 0x000000f014047890 */ /* 0x000fe2000ff1e03f */
[----:B------:R-:W-:Y:S01]  /*d230*/  R2UR UR8, R20 ;  /* 0x00000000140872ca */ /* 0x000fe200000e0000 */
[----:B------:R-:W-:Y:S01]  /*d240*/  UIADD3 UR22, UP1, UR20, 0x1f0, URZ ;  /* 0x000001f014167890 */ /* 0x000fe2000ff3e03f */
[----:B------:R-:W-:Y:S01]  /*d250*/  R2UR UR11, R13 ;  /* 0x000000000d0b72ca */ /* 0x000fe200000e0000 */
[----:B------:R-:W-:Y:S01]  /*d260*/  UMOV UR6, 0x0 ;  /* 0x0000000000067882 */ /* 0x000fe20000000000 */
[----:B------:R-:W-:Y:S01]  /*d270*/  R2UR UR10, R19 ;  /* 0x00000000130a72ca */ /* 0x000fe200000e0000 */
[----:B------:R-:W-:Y:S01]  /*d280*/  UIADD3.X UR23, URZ, UR21, URZ, UP1, !UPT ;  /* 0x000000153f177290 */ /* 0x000fe20008ffe43f */
[----:B------:R-:W-:Y:S01]  /*d290*/  R2UR UR12, R6 ;  /* 0x00000000060c72ca */ /* 0x000fe200000e0000 */
[----:B------:R-:W-:Y:S01]  /*d2a0*/  UMOV UR7, 0x10000000 ;  /* 0x1000000000077882 */ /* 0x000fe20000000000 */
[----:B------:R-:W-:-:S02]  /*d2b0*/  R2UR UR18, R14 ;  /* 0x000000000e1272ca */ /* 0x000fc400000e0000 */
[----:B------:R-:W-:Y:S01]  /*d2c0*/  ISETP.GT.AND P3, PT, R4, 0x1, PT ;  /* 0x000000010400780c */ /* 0x000fe20003f64270 */
[----:B------:R-:W-:Y:S01]  /*d2d0*/  UIADD3 UR13, UR5, 0x8400, URZ ;  /* 0x00008400050d7890 */ /* 0x000fe2000fffe03f */
[----:B------:R-:W-:Y:S01]  /*d2e0*/  IADD3 R7, R7, 0x1, RZ ;  /* 0x0000000107077810 */ /* 0x000fe20007ffe0ff */
[----:B------:R-:W-:Y:S01]  /*d2f0*/  UIADD3.X UR5, URZ, UR21, URZ, UP0, !UPT ;  /* 0x000000153f057290 */ /* 0x000fe200087fe43f */
[----:B------:R-:W-:Y:S01]  /*d300*/  IADD3 R19, R19, 0x40, RZ ;  /* 0x0000004013137810 */ /* 0x000fe20007ffe0ff */
[----:B------:R-:W-:Y:S01]  /*d310*/  UIADD3 UR14, UR8, 0x28400, URZ ;  /* 0x00028400080e7890 */ /* 0x000fe2000fffe03f */
[----:B------:R-:W-:Y:S02]  /*d320*/  ISETP.NE.AND P1, PT, R7, 0x4, PT ;  /* 0x000000040700780c */ /* 0x000fe40003f25270 */
[----:B------:R-:W-:Y:S02]  /*d330*/  UMOV UR8, UR13 ;  /* 0x0000000d00087c82 */ /* 0x000fe40008000000 */
[----:B------:R-:W-:-:S02]  /*d340*/  SEL R8, RZ, 0x1, P1 ;  /* 0x00000001ff087807 */ /* 0x000fc40000800000 */
[----:B------:R1:W-:Y:S01]  /*d350*/  UTMALDG.3D [UR8], [UR4], desc[UR6] ;  /* 0x00000608040075b4 */ /* 0x0003e20008011000 */
[----:B------:R-:W-:Y:S02]  /*d360*/  SEL R7, R7, RZ, P1 ;  /* 0x000000ff07077207 */ /* 0x000fe40000800000 */
[----:B------:R-:W-:Y:S01]  /*d370*/  LOP3.LUT R5, R5, R8, RZ, 0x3c, !PT ;  /* 0x0000000805057212 */ /* 0x000fe200078e3cff */
[----:B-1----:R-:W-:Y:S01]  /*d380*/  UMOV UR8, UR14 ;  /* 0x0000000e00087c82 */ /* 0x002fe20008000000 */
[----:B------:R-:W-:Y:S02]  /*d390*/  UMOV UR11, UR18 ;  /* 0x00000012000b7c82 */ /* 0x000fe40008000000 */
[----:B------:R1:W-:Y:S02]  /*d3a0*/  UTMALDG.3D [UR8], [UR22], desc[UR6] ;  /* 0x00000608160075b4 */ /* 0x0003e40008011000 */
[----:B-1----:R-:W-:Y:S05]  /*d3b0*/  @P3 BRA `(.L_x_152) ;  /* 0xfffffffc00483947 */ /* 0x002fea000383ffff */
.L_x_148:
[----:B------:R-:W-:Y:S05]  /*d3c0*/  BSYNC B1 ;  /* 0x0000000000017941 */ /* 0x000fea0003800000 */
.L_x_147:
[----:B------:R-:W-:Y:S01]  /*d3d0*/  LOP3.LUT P3, RZ, R10, 0xff, RZ, 0xc0, !PT ;  /* 0x000000ff0aff7812 */ /* 0x000fe2000786c0ff */
[----:B------:R-:W-:Y:S01]  /*d3e0*/  IMAD.IADD R0, R11, 0x1, R0 ;  /* 0x000000010b007824 */ /* 0x000fe200078e0200 */
[----:B------:R-:W-:Y:S01]  /*d3f0*/  IADD3 R16, P4, R16, UR38, RZ ;  /* 0x0000002610107c10 */ /* 0x000fe2000ff9e0ff */
[----:B------:R-:W-:Y:S01]  /*d400*/  ULDC.64 UR4, c[0x0][0x8f8] ;  /* 0x00023e0000047ab9 */ /* 0x000fe20000000a00 */
[----:B------:R-:W-:Y:S01]  /*d410*/  BSSY B1, `(.L_x_153) ;  /* 0x000006d000017945 */ /* 0x000fe20003800000 */
[----:B------:R-:W-:Y:S01]  /*d420*/  MOV R13, 0xffffffff ;  /* 0xffffffff000d7802 */ /* 0x000fe20000000f00 */
[----:B------:R-:W-:Y:S01]  /*d430*/  IMAD.MOV.U32 R7, RZ, RZ, -0x1 ;  /* 0xffffffffff077424 */ /* 0x000fe200078e00ff */
[----:B------:R-:W-:Y:S02]  /*d440*/  SHF.R.U32.HI R4, RZ, 0x2, R0 ;  /* 0x00000002ff047819 */ /* 0x000fe40000011600 */
[----:B------:R-:W-:Y:S02]  /*d450*/  ISETP.GT.U32.AND P1, PT, R0, 0x3, PT ;  /* 0x000000030000780c */ /* 0x000fe40003f24070 */
[----:B------:R-:W-:-:S02]  /*d460*/  LOP3.LUT R4, R4, 0x1, RZ, 0xc0, !PT ;  /* 0x0000000104047812 */ /* 0x000fc400078ec0ff */
[----:B------:R-:W1:Y:S01]  /*d470*/  @P3 S2R R6, SR_CgaCtaId ;  /* 0x0000000000063919 */ /* 0x000e620000008800 */
[----:B------:R-:W-:Y:S02]  /*d480*/  @P3 MOV R5, 0x400 ;  /* 0x0000040000053802 */ /* 0x000fe40000000f00 */
[----:B------:R-:W-:Y:S02]  /*d490*/  ISETP.LT.U32.AND P1, PT, R11, 0x4, P1 ;  /* 0x000000040b00780c */ /* 0x000fe40000f21070 */
[----:B------:R-:W-:Y:S02]  /*d4a0*/  IADD3.X R17, R17, UR37, RZ, P4, !PT ;  /* 0x0000002511117c10 */ /* 0x000fe4000a7fe4ff */
[----:B------:R-:W-:Y:S02]  /*d4b0*/  ISETP.GE.U32.AND P4, PT, R16, UR4, PT ;  /* 0x0000000410007c0c */ /* 0x000fe4000bf86070 */
[----:B------:R-:W-:Y:S02]  /*d4c0*/  LOP3.LUT R0, R0, 0x3, RZ, 0xc0, !PT ;  /* 0x0000000300007812 */ /* 0x000fe400078ec0ff */
[----:B------:R-:W-:-:S02]  /*d4d0*/  PRMT R10, RZ, 0x7610, R10 ;  /* 0x00007610ff0a7816 */ /* 0x000fc4000000000a */
[----:B-1----:R-:W-:Y:S02]  /*d4e0*/  @P3 LEA R5, R6, R5, 0x18 ;  /* 0x0000000506053211 */ /* 0x002fe400078ec0ff */
[----:B------:R-:W-:Y:S02]  /*d4f0*/  MOV R6, 0xffffffff ;  /* 0xffffffff00067802 */ /* 0x000fe40000000f00 */
[----:B------:R1:W-:Y:S01]  /*d500*/  @P3 SYNCS.ARRIVE.TRANS64.A1T0 RZ, [R5+URZ+0x88], RZ ;  /* 0x000088ff05ff39a7 */ /* 0x0003e2000810003f */
[----:B------:R-:W-:Y:S02]  /*d510*/  ISETP.NE.U32.AND P3, PT, R4, 0x1, PT ;  /* 0x000000010400780c */ /* 0x000fe40003f65070 */
[----:B------:R-:W-:Y:S02]  /*d520*/  SEL R4, RZ, 0x1, !P1 ;  /* 0x00000001ff047807 */ /* 0x000fe40004800000 */
[----:B------:R-:W-:Y:S02]  /*d530*/  ISETP.GE.U32.AND.EX P1, PT, R17, UR5, PT, P4 ;  /* 0x0000000511007c0c */ /* 0x000fe4000bf26140 */
[----:B------:R-:W-:-:S04]  /*d540*/  ISETP.GT.U32.AND P3, PT, R11, 0x3, !P3 ;  /* 0x000000030b00780c */ /* 0x000fc80005f64070 */
[----:B-1----:R-:W-:-:S04]  /*d550*/  SEL R5, RZ, 0x1, !P3 ;  /* 0x00000001ff057807 */ /* 0x002fc80005800000 */
[--C-:B------:R-:W-:Y:S02]  /*d560*/  LOP3.LUT R3, R5, R3, R4.reuse, 0x96, !PT ;  /* 0x0000000305037212 */ /* 0x100fe400078e9604 */
[----:B------:R-:W-:Y:S01]  /*d570*/  PRMT R4, RZ, 0x7610, R4 ;  /* 0x00007610ff047816 */ /* 0x000fe20000000004 */
[----:B------:R-:W-:Y:S06]  /*d580*/  @P1 BRA `(.L_x_154) ;  /* 0x0000000400541947 */ /* 0x000fec0003800000 */
[----:B------:R-:W-:Y:S01]  /*d590*/  ULDC.64 UR4, c[0x0][0x8d0] ;  /* 0x0002340000047ab9 */ /* 0x000fe20000000a00 */
[----:B------:R-:W1:Y:S01]  /*d5a0*/  S2R R14, SR_CTAID.X ;  /* 0x00000000000e7919 */ /* 0x000e620000002500 */
[----:B------:R-:W-:Y:S01]  /*d5b0*/  ISETP.NE.U32.AND P1, PT, RZ, UR4, PT ;  /* 0x00000004ff007c0c */ /* 0x000fe2000bf25070 */
[----:B------:R-:W-:Y:S01]  /*d5c0*/  ULDC UR7, c[0x0][0x8d8] ;  /* 0x0002360000077ab9 */ /* 0x000fe20000000800 */
[----:B------:R-:W-:Y:S01]  /*d5d0*/  IMAD.MOV.U32 R4, RZ, RZ, R16 ;  /* 0x000000ffff047224 */ /* 0x000fe200078e0010 */
[----:B------:R-:W2:Y:S01]  /*d5e0*/  S2R R13, SR_CTAID.Y ;  /* 0x00000000000d7919 */ /* 0x000ea20000002600 */
[----:B------:R-:W-:Y:S02]  /*d5f0*/  ISETP.NE.AND.EX P1, PT, RZ, UR5, PT, P1 ;  /* 0x00000005ff007c0c */ /* 0x000fe4000bf25310 */
[----:B------:R-:W-:-:S11]  /*d600*/  MOV R5, R17 ;  /* 0x0000001100057202 */ /* 0x000fd60000000f00 */
[----:B------:R-:W-:Y:S05]  /*d610*/  @!P1 BRA `(.L_x_155) ;  /* 0x0000000000289947 */ /* 0x000fea0003800000 */
[----:B------:R-:W-:Y:S02]  /*d620*/  ULDC UR6, c[0x0][0x8dc] ;  /* 0x0002370000067ab9 */ /* 0x000fe40000000800 */
[----:B------:R-:W-:-:S05]  /*d630*/  IADD3 R9, P1, R16, UR6, RZ ;  /* 0x0000000610097c10 */ /* 0x000fca000ff3e0ff */
[----:B------:R-:W-:-:S04]  /*d640*/  IMAD.X R15, RZ, RZ, R17, P1 ;  /* 0x000000ffff0f7224 */ /* 0x000fc800008e0611 */
[----:B------:R-:W-:-:S04]  /*d650*/  IMAD.WIDE.U32 R6, R15, UR4, RZ ;  /* 0x000000040f067c25 */ /* 0x000fc8000f8e00ff */
[----:B------:R-:W-:-:S04]  /*d660*/  IMAD.WIDE.U32 R6, P1, R9, UR5, R6 ;  /* 0x0000000509067c25 */ /* 0x000fc8000f820006 */
[----:B------:R-:W-:Y:S01]  /*d670*/  IMAD.WIDE.U32 R8, R9, UR4, RZ ;  /* 0x0000000409087c25 */ /* 0x000fe2000f8e00ff */
[----:B------:R-:W-:-:S03]  /*d680*/  IADD3.X R5, RZ, RZ, RZ, P1, !PT ;  /* 0x000000ffff057210 */ /* 0x000fc60000ffe4ff */
[----:B------:R-:W-:Y:S01]  /*d690*/  IMAD.MOV.U32 R4, RZ, RZ, R7 ;  /* 0x000000ffff047224 */ /* 0x000fe200078e0007 */
[----:B------:R-:W-:-:S05]  /*d6a0*/  IADD3 RZ, P1, R9, R6, RZ ;  /* 0x0000000609ff7210 */ /* 0x000fca0007f3e0ff */
[----:B------:R-:W-:-:S08]  /*d6b0*/  IMAD.WIDE.U32.X R4, R15, UR5, R4, P1 ;  /* 0x000000050f047c25 */ /* 0x000fd000088e0404 */
.L_x_155:
[--C-:B------:R-:W-:Y:S01]  /*d6c0*/  SHF.R.U64 R8, R4, UR7, R5.reuse ;  /* 0x0000000704087c19 */ /* 0x100fe20008001205 */
[----:B------:R-:W-:Y:S01]  /*d6d0*/  ULDC.64 UR4, c[0x0][0x8c8] ;  /* 0x0002320000047ab9 */ /* 0x000fe20000000a00 */
[----:B------:R-:W-:Y:S01]  /*d6e0*/  SHF.R.U32.HI R4, RZ, UR7, R5 ;  /* 0x00000007ff047c19 */ /* 0x000fe20008011605 */
[----:B------:R-:W3:Y:S01]  /*d6f0*/  LDC R25, c[0x0][0x144] ;  /* 0x00005100ff197b82 */ /* 0x000ee20000000800 */
[----:B------:R-:W-:Y:S01]  /*d700*/  IADD3 R7, P1, RZ, -R8, RZ ;  /* 0x80000008ff077210 */ /* 0x000fe20007f3e0ff */
[----:B------:R-:W-:Y:S01]  /*d710*/  ULDC.64 UR8, c[0x0][0x8e8] ;  /* 0x00023a0000087ab9 */ /* 0x000fe20000000a00 */
[----:B-1----:R-:W-:Y:S01]  /*d720*/  I2FP.F32.U32 R9, R14 ;  /* 0x0000000e00097245 */ /* 0x002fe20000201000 */
[----:B------:R-:W-:Y:S01]  /*d730*/  ULDC UR6, c[0x0][0x8b0] ;  /* 0x00022c0000067ab9 */ /* 0x000fe20000000800 */
[----:B------:R-:W-:Y:S02]  /*d740*/  IADD3.X R4, RZ, ~R4, RZ, P1, !PT ;  /* 0x80000004ff047210 */ /* 0x000fe40000ffe4ff */
[----:B------:R-:W-:Y:S01]  /*d750*/  ISETP.NE.U32.AND P1, PT, RZ, UR8, PT ;  /* 0x00000008ff007c0c */ /* 0x000fe2000bf25070 */
[----:B------:R-:W1:Y:S02]  /*d760*/  LDC R20, c[0x0][0x148] ;  /* 0x00005200ff147b82 */ /* 0x000e640000000800 */
[----:B------:R-:W-:Y:S01]  /*d770*/  IMAD R6, R4, UR4, RZ ;  /* 0x0000000404067c24 */ /* 0x000fe2000f8e02ff */
[----:B------:R-:W-:Y:S01]  /*d780*/  ISETP.NE.AND.EX P1, PT, RZ, UR9, PT, P1 ;  /* 0x00000009ff007c0c */ /* 0x000fe2000bf25310 */
[----:B------:R-:W-:Y:S01]  /*d790*/  IMAD.WIDE.U32 R4, R7, UR4, R16 ;  /* 0x0000000407047c25 */ /* 0x000fe2000f8e0010 */
[----:B------:R-:W-:-:S03]  /*d7a0*/  ULDC UR4, c[0x0][0x150] ;  /* 0x0000540000047ab9 */ /* 0x000fc60000000800 */
[----:B------:R-:W-:Y:S02]  /*d7b0*/  IMAD R7, R7, UR5, R6 ;  /* 0x0000000507077c24 */ /* 0x000fe4000f8e0206 */
[----:B------:R-:W-:Y:S01]  /*d7c0*/  FMUL R6, R9, UR4 ;  /* 0x0000000409067c20 */ /* 0x000fe20008400000 */
[----:B------:R-:W-:Y:S01]  /*d7d0*/  ULDC UR4, c[0x0][0x8c0] ;  /* 0x0002300000047ab9 */ /* 0x000fe20000000800 */
[----:B------:R-:W-:Y:S01]  /*d7e0*/  ULDC UR5, c[0x0][0x154] ;  /* 0x0000550000057ab9 */ /* 0x000fe20000000800 */
[----:B------:R-:W-:-:S03]  /*d7f0*/  IMAD.IADD R5, R5, 0x1, R7 ;  /* 0x0000000105057824 */ /* 0x000fc600078e0207 */
[----:B------:R-:W4:Y:S02]  /*d800*/  F2I.U32.TRUNC.NTZ R6, R6 ;  /* 0x0000000600067305 */ /* 0x000f24000020f000 */
[----:B------:R-:W-:Y:S02]  /*d810*/  SHF.R.U64 R9, R4, UR4, R5 ;  /* 0x0000000404097c19 */ /* 0x000fe40008001205 */
[----:B--2---:R-:W-:-:S05]  /*d820*/  I2FP.F32.U32 R4, R13 ;  /* 0x0000000d00047245 */ /* 0x004fca0000201000 */
[----:B------:R-:W-:Y:S01]  /*d830*/  FMUL R21, R4, UR5 ;  /* 0x0000000504157c20 */ /* 0x000fe20008400000 */
[----:B------:R-:W-:Y:S01]  /*d840*/  SHF.R.U32.HI R4, RZ, UR4, R5 ;  /* 0x00000004ff047c19 */ /* 0x000fe20008011605 */
[----:B------:R-:W-:-:S03]  /*d850*/  ULDC UR4, c[0x0][0x900] ;  /* 0x0002400000047ab9 */ /* 0x000fc60000000800 */
[--C-:B------:R-:W-:Y:S01]  /*d860*/  SHF.R.U64 R19, R9, UR6, R4.reuse ;  /* 0x0000000609137c19 */ /* 0x100fe20008001204 */
[----:B------:R-:W2:Y:S01]  /*d870*/  F2I.U32.TRUNC.NTZ R21, R21 ;  /* 0x0000001500157305 */ /* 0x000ea2000020f000 */
[----:B------:R-:W-:Y:S02]  /*d880*/  SHF.R.U32.HI R4, RZ, UR6, R4 ;  /* 0x00000006ff047c19 */ /* 0x000fe40008011604 */
[----:B----4-:R-:W-:Y:S02]  /*d890*/  IADD3 R6, -R6, RZ, RZ ;  /* 0x000000ff06067210 */ /* 0x010fe40007ffe1ff */
[--C-:B------:R-:W-:Y:S02]  /*d8a0*/  SHF.R.U64 R15, R19, UR4, R4.reuse ;  /* 0x00000004130f7c19 */ /* 0x100fe40008001204 */
[----:B------:R-:W-:Y:S01]  /*d8b0*/  SHF.R.U32.HI R23, RZ, UR4, R4 ;  /* 0x00000004ff177c19 */ /* 0x000fe20008011604 */
[----:B---3--:R-:W-:Y:S02]  /*d8c0*/  IMAD R14, R25, R6, R14 ;  /* 0x00000006190e7224 */ /* 0x008fe400078e020e */
[----:B------:R-:W-:Y:S01]  /*d8d0*/  IMAD.MOV.U32 R4, RZ, RZ, R15 ;  /* 0x000000ffff047224 */ /* 0x000fe200078e000f */
[----:B------:R-:W-:Y:S01]  /*d8e0*/  MOV R5, R23 ;  /* 0x0000001700057202 */ /* 0x000fe20000000f00 */
[----:B------:R-:W-:Y:S06]  /*d8f0*/  @!P1 BRA `(.L_x_156) ;  /* 0x0000000000289947 */ /* 0x000fec0003800000 */
[----:B------:R-:W-:Y:S02]  /*d900*/  ULDC UR4, c[0x0][0x8f4] ;  /* 0x00023d0000047ab9 */ /* 0x000fe40000000800 */
[----:B------:R-:W-:-:S05]  /*d910*/  IADD3 R5, P1, R15, UR4, RZ ;  /* 0x000000040f057c10 */ /* 0x000fca000ff3e0ff */
[----:B------:R-:W-:-:S04]  /*d920*/  IMAD.X R23, RZ, RZ, R23, P1 ;  /* 0x000000ffff177224 */ /* 0x000fc800008e0617 */
[----:B------:R-:W-:-:S04]  /*d930*/  IMAD.WIDE.U32 R6, R23, UR8, RZ ;  /* 0x0000000817067c25 */ /* 0x000fc8000f8e00ff */
[----:B------:R-:W-:-:S04]  /*d940*/  IMAD.WIDE.U32 R6, P1, R5, UR9, R6 ;  /* 0x0000000905067c25 */ /* 0x000fc8000f820006 */
[----:B------:R-:W-:-:S04]  /*d950*/  IMAD.WIDE.U32 R4, R5, UR8, RZ ;  /* 0x0000000805047c25 */ /* 0x000fc8000f8e00ff */
[----:B------:R-:W-:Y:S01]  /*d960*/  IMAD.MOV.U32 R4, RZ, RZ, R7 ;  /* 0x000000ffff047224 */ /* 0x000fe200078e0007 */
[----:B------:R-:W-:Y:S02]  /*d970*/  IADD3 RZ, P3, R5, R6, RZ ;  /* 0x0000000605ff7210 */ /* 0x000fe40007f7e0ff */
[----:B------:R-:W-:-:S03]  /*d980*/  IADD3.X R5, RZ, RZ, RZ, P1, !PT ;  /* 0x000000ffff057210 */ /* 0x000fc60000ffe4ff */
[----:B------:R-:W-:-:S08]  /*d990*/  IMAD.WIDE.U32.X R4, R23, UR9, R4, P3 ;  /* 0x0000000917047c25 */ /* 0x000fd000098e0404 */
.L_x_156:
[----:B------:R-:W-:Y:S01]  /*d9a0*/  ISETP.NE.AND P1, PT, R2, 0x1, PT ;  /* 0x000000010200780c */ /* 0x000fe20003f25270 */
[----:B------:R-:W-:Y:S01]  /*d9b0*/  ULDC UR4, c[0x0][0x8f0] ;  /* 0x00023c0000047ab9 */ /* 0x000fe20000000800 */
[----:B------:R-:W-:Y:S01]  /*d9c0*/  LOP3.LUT R19, R19, UR16, RZ, 0xc0, !PT ;  /* 0x0000001013137c12 */ /* 0x000fe2000f8ec0ff */
[----:B------:R-:W-:Y:S01]  /*d9d0*/  ULDC UR5, c[0x0][0x8b8] ;  /* 0x00022e0000057ab9 */ /* 0x000fe20000000800 */
[----:B------:R-:W-:Y:S01]  /*d9e0*/  SHF.R.U64 R4, R4, UR4, R5 ;  /* 0x0000000404047c19 */ /* 0x000fe20008001205 */
[----:B------:R-:W-:Y:S01]  /*d9f0*/  ULDC UR4, c[0x0][0x8e0] ;  /* 0x0002380000047ab9 */ /* 0x000fe20000000800 */
[----:B--2---:R-:W-:Y:S02]  /*da00*/  IADD3 R21, -R21, RZ, RZ ;  /* 0x000000ff15157210 */ /* 0x004fe40007ffe1ff */
[----:B------:R-:W-:Y:S01]  /*da10*/  MOV R5, 0x1 ;  /* 0x0000000100057802 */ /* 0x000fe20000000f00 */
[----:B------:R-:W-:Y:S02]  /*da20*/  IMAD.MOV R6, RZ, RZ, -R4 ;  /* 0x000000ffff067224 */ /* 0x000fe400078e0a04 */
[----:B------:R-:W-:Y:S01]  /*da30*/  IMAD R19, R4, UR17, R19 ;  /* 0x0000001104137c24 */ /* 0x000fe2000f8e0213 */
[----:B------:R-:W-:Y:S01]  /*da40*/  LOP3.LUT R4, R9, UR15, RZ, 0xc0, !PT ;  /* 0x0000000f09047c12 */ /* 0x000fe2000f8ec0ff */
[----:B-1----:R-:W-:-:S02]  /*da50*/  @P1 IMAD R14, R20, R21, R13 ;  /* 0x00000015140e1224 */ /* 0x002fc400078e020d */
[----:B------:R-:W-:Y:S01]  /*da60*/  IMAD R15, R6, UR4, R15 ;  /* 0x00000004060f7c24 */ /* 0x000fe2000f8e020f */
[----:B------:R-:W-:Y:S01]  /*da70*/  ULDC UR4, c[0x0][0x8a8] ;  /* 0x00022a0000047ab9 */ /* 0x000fe20000000800 */
[----:B------:R-:W-:Y:S02]  /*da80*/  IMAD R14, R19, UR5, R14 ;  /* 0x00000005130e7c24 */ /* 0x000fe4000f8e020e */
[--C-:B------:R-:W-:Y:S01]  /*da90*/  IMAD R15, R15, UR4, R4.reuse ;  /* 0x000000040f0f7c24 */ /* 0x100fe2000f8e0204 */
[----:B------:R-:W-:Y:S01]  /*daa0*/  PRMT R4, R5, 0x7610, R4 ;  /* 0x0000761005047816 */ /* 0x000fe20000000004 */
[----:B------:R-:W-:-:S03]  /*dab0*/  IMAD.MOV.U32 R6, RZ, RZ, R8 ;  /* 0x000000ffff067224 */ /* 0x000fc600078e0008 */
[----:B------:R-:W-:Y:S02]  /*dac0*/  SEL R7, R15, R14, !P1 ;  /* 0x0000000e0f077207 */ /* 0x000fe40004800000 */
[----:B------:R-:W-:-:S07]  /*dad0*/  SEL R13, R14, R15, !P1 ;  /* 0x0000000f0e0d7207 */ /* 0x000fce0004800000 */
.L_x_154:
[----:B------:R-:W-:Y:S05]  /*dae0*/  BSYNC B1 ;  /* 0x0000000000017941 */ /* 0x000fea0003800000 */
.L_x_153:
[----:B------:R-:W-:-:S13]  /*daf0*/  LOP3.LUT P1, RZ, R4, 0xff, RZ, 0xc0, !PT ;  /* 0x000000ff04ff7812 */ /* 0x000fda000782c0ff */
[----:B------:R-:W-:Y:S05]  /*db00*/  @P1 BRA `(.L_x_157) ;  /* 0xfffffff400401947 */ /* 0x000fea000383ffff */
[----:B------:R-:W-:Y:S05]  /*db10*/  BSYNC B0 ;  /* 0x0000000000007941 */ /* 0x000fea0003800000 */
.L_x_145:
[----:B------:R-:W-:-:S03]  /*db20*/  UMOV UR4, 0xffffffff ;  /* 0xffffffff00047882 */ /* 0x000fc60000000000 */
[----:B------:R-:W-:Y:S05]  /*db30*/  BRA.DIV UR4, `(.L_x_158) ;  /* 0x0000000a041c7947 */ /* 0x000fea000b800000 */
[----:B------:R-:W-:-:S13]  /*db40*/  ELECT P6, URZ, PT ;  /* 0x00000000003f782f */ /* 0x000fda00038c0000 */
.L_x_181:
[----:B------:R-:W-:Y:S05]  /*db50*/  @!P6 BRA `(.L_x_10) ;  /* 0x0000000000a4e947 */ /* 0x000fea0003800000 */
[----:B------:R-:W-:-:S04]  /*db60*/  LOP3.LUT R22, R22, 0x2, RZ, 0xfc, !PT ;  /* 0x0000000216167812 */ /* 0x000fc800078efcff */
[----:B------:R-:W-:-:S13]  /*db70*/  ISETP.NE.AND P0, PT, R22, 0x3, PT ;  /* 0x000000031600780c */ /* 0x000fda0003f05270 */
[----:B------:R-:W-:Y:S05]  /*db80*/  @!P0 BRA `(.L_x_159) ;  /* 0x0000000000048947 */ /* 0x000fea0003800000 */
[----:B------:R-:W-:Y:S01]  /*db90*/  BPT.TRAP 0x1 ;  /* 0x000000040000795c */ /* 0x000fe20000300000 */
.L_x_159:
[----:B------:R-:W1:Y:S01]  /*dba0*/  S2R R5, SR_CgaCtaId ;  /* 0x0000000000057919 */ /* 0x000e620000008800 */
[----:B------:R-:W-:Y:S02]  /*dbb0*/  MOV R2, 0x400 ;  /* 0x0000040000027802 */ /* 0x000fe40000000f00 */
[----:B------:R-:W-:Y:S02]  /*dbc0*/  SHF.L.U32 R4, R3, 0x1f, RZ ;  /* 0x0000001f03047819 */ /* 0x000fe400000006ff */
[----:B-1----:R-:W-:-:S04]  /*dbd0*/  LEA R5, R5, R2, 0x18 ;  /* 0x0000000205057211 */ /* 0x002fc800078ec0ff */
[----:B------:R-:W-:-:S05]  /*dbe0*/  IADD3 R5, R5, 0x20, RZ ;  /* 0x0000002005057810 */ /* 0x000fca0007ffe0ff */
[C---:B------:R-:W-:Y:S01]  /*dbf0*/  IMAD R7, R0.reuse, 0x8, R5 ;  /* 0x0000000800077824 */ /* 0x040fe200078e0205 */
[----:B------:R-:W-:-:S03]  /*dc00*/  IADD3 R0, R0, 0x1, RZ ;  /* 0x0000000100007810 */ /* 0x000fc60007ffe0ff */
[----:B------:R-:W1:Y:S01]  /*dc10*/  SYNCS.PHASECHK.TRANS64.TRYWAIT P0, [R7+URZ], R4 ;  /* 0x00000004070075a7 */ /* 0x000e62000800017f */
[----:B------:R-:W-:-:S04]  /*dc20*/  ISETP.NE.AND P1, PT, R0, 0x4, PT ;  /* 0x000000040000780c */ /* 0x000fc80003f25270 */
[----:B------:R-:W-:Y:S02]  /*dc30*/  SEL R2, RZ, 0x1, P1 ;  /* 0x00000001ff027807 */ /* 0x000fe40000800000 */
[----:B------:R-:W-:Y:S02]  /*dc40*/  SEL R0, R0, RZ, P1 ;  /* 0x000000ff00007207 */ /* 0x000fe40000800000 */
[----:B------:R-:W-:-:S03]  /*dc50*/  LOP3.LUT R9, R3, R2, RZ, 0x3c, !PT ;  /* 0x0000000203097212 */ /* 0x000fc600078e3cff */
[----:B------:R-:W-:Y:S01]  /*dc60*/  IMAD R6, R0, 0x8, R5 ;  /* 0x0000000800067824 */ /* 0x000fe200078e0205 */
[----:B------:R-:W-:Y:S01]  /*dc70*/  SHF.L.U32 R3, R9, 0x1f, RZ ;  /* 0x0000001f09037819 */ /* 0x000fe200000006ff */
[----:B-1----:R-:W-:Y:S06]  /*dc80*/  @!P0 BRA `(.L_x_160) ;  /* 0x0000000400e88947 */ /* 0x002fec0003800000 */
.L_x_182:
[----:B------:R-:W2:Y:S01]  /*dc90*/  SYNCS.PHASECHK.TRANS64.TRYWAIT P0, [R6+URZ], R3 ;  /* 0x00000003060075a7 */ /* 0x000ea2000800017f */
[----:B------:R-:W-:-:S04]  /*dca0*/  IADD3 R0, R0, 0x1, RZ ;  /* 0x0000000100007810 */ /* 0x000fc80007ffe0ff */
[----:B------:R-:W-:-:S04]  /*dcb0*/  ISETP.NE.AND P1, PT, R0, 0x4, PT ;  /* 0x000000040000780c */ /* 0x000fc80003f25270 */
[----:B------:R-:W-:Y:S02]  /*dcc0*/  SEL R2, RZ, 0x1, P1 ;  /* 0x00000001ff027807 */ /* 0x000fe40000800000 */
[----:B------:R-:W-:Y:S02]  /*dcd0*/  SEL R0, R0, RZ, P1 ;  /* 0x000000ff00007207 */ /* 0x000fe40000800000 */
[----:B------:R-:W-:-:S03]  /*dce0*/  LOP3.LUT R9, R9, R2, RZ, 0x3c, !PT ;  /* 0x0000000209097212 */ /* 0x000fc600078e3cff */
[----:B-1----:R-:W-:Y:S01]  /*dcf0*/  IMAD R7, R0, 0x8, R5 ;  /* 0x0000000800077824 */ /* 0x002fe200078e0205 */
[----:B------:R-:W-:Y:S01]  /*dd00*/  SHF.L.U32 R4, R9, 0x1f, RZ ;  /* 0x0000001f09047819 */ /* 0x000fe200000006ff */
[----:B--2---:R-:W-:Y:S06]  /*dd10*/  @!P0 BRA `(.L_x_161) ;  /* 0x0000000400d88947 */ /* 0x004fec0003800000 */
.L_x_183:
[----:B------:R-:W2:Y:S01]  /*dd20*/  SYNCS.PHASECHK.TRANS64.TRYWAIT P0, [R7+URZ], R4 ;  /* 0x00000004070075a7 */ /* 0x000ea2000800017f */
[----:B------:R-:W-:-:S04]  /*dd30*/  IADD3 R0, R0, 0x1, RZ ;  /* 0x0000000100007810 */ /* 0x000fc80007ffe0ff */
[----:B------:R-:W-:-:S04]  /*dd40*/  ISETP.NE.AND P1, PT, R0, 0x4, PT ;  /* 0x000000040000780c */ /* 0x000fc80003f25270 */
[----:B------:R-:W-:Y:S02]  /*dd50*/  SEL R2, RZ, 0x1, P1 ;  /* 0x00000001ff027807 */ /* 0x000fe40000800000 */
[----:B------:R-:W-:Y:S02]  /*dd60*/  SEL R0, R0, RZ, P1 ;  /* 0x000000ff00007207 */ /* 0x000fe40000800000 */
[----:B------:R-:W-:Y:S01]  /*dd70*/  LOP3.LUT R2, R9, R2, RZ, 0x3c, !PT ;  /* 0x0000000209027212 */ /* 0x000fe200078e3cff */
[----:B--2---:R-:W-:Y:S06]  /*dd80*/  @!P0 BRA `(.L_x_162) ;  /* 0x0000000400d08947 */ /* 0x004fec0003800000 */
.L_x_184:
[----:B------:R-:W-:Y:S01]  /*dd90*/  IMAD R5, R0, 0x8, R5 ;  /* 0x0000000800057824 */ /* 0x000fe200078e0205 */
[----:B------:R-:W-:-:S07]  /*dda0*/  SHF.L.U32 R0, R2, 0x1f, RZ ;  /* 0x0000001f02007819 */ /* 0x000fce00000006ff */
.L_x_163:
[----:B---3--:R3:W4:Y:S02]  /*ddb0*/  SYNCS.PHASECHK.TRANS64.TRYWAIT P0, [R5+URZ], R0 ;  /* 0x00000000050075a7 */ /* 0x008724000800017f */
[----:B----4-:R-:W-:Y:S05]  /*ddc0*/  @!P0 NANOSLEEP.SYNCS 0x989680 ;  /* 0x009896800000895d */ /* 0x010fea0003900000 */
[----:B------:R-:W4:Y:S02]  /*ddd0*/  @!P0 SYNCS.PHASECHK.TRANS64 P0, [R5+URZ], R0 ;  /* 0x00000000050085a7 */ /* 0x000f24000800007f */
[----:B----4-:R-:W-:Y:S05]  /*dde0*/  @!P0 BRA `(.L_x_163) ;  /* 0xfffffffc00f08947 */ /* 0x010fea000383ffff */
.L_x_10:
[----:B------:R-:W-:Y:S05]  /*ddf0*/  BSYNC B6 ;  /* 0x0000000000067941 */ /* 0x000fea0003800000 */
.L_x_8:
[----:B------:R-:W-:Y:S05]  /*de00*/  EXIT ;  /* 0x000000000000794d */ /* 0x000fea0003800000 */
.L_x_23:
[----:B----4-:R4:W1:Y:S02]  /*de10*/  SYNCS.PHASECHK.TRANS64.TRYWAIT P1, [R3+URZ], R0 ;  /* 0x00000000030075a7 */ /* 0x010864000802017f */
[----:B-1----:R-:W-:Y:S05]  /*de20*/  @!P1 NANOSLEEP.SYNCS 0x989680 ;  /* 0x009896800000995d */ /* 0x002fea0003900000 */
[----:B------:R-:W1:Y:S02]  /*de30*/  @!P1 SYNCS.PHASECHK.TRANS64 P1, [R3+URZ], R0 ;  /* 0x00000000030095a7 */ /* 0x000e64000802007f */
[----:B-1----:R-:W-:Y:S05]  /*de40*/  @!P1 BRA `(.L_x_23) ;  /* 0xfffffffc00f09947 */ /* 0x002fea000383ffff */
[----:B------:R-:W-:Y:S05]  /*de50*/  BRA `(.L_x_22) ;  /* 0xffffff3800307947 */ /* 0x000fea000383ffff */
.L_x_28:
[----:B---3--:R-:W-:-:S04]  /*de60*/  MOV R4, UR4 ;  /* 0x0000000400047c02 */ /* 0x008fc80008000f00 */
[----:B------:R3:W4:Y:S03]  /*de70*/  SYNCS.PHASECHK.TRANS64.TRYWAIT P1, [R4+URZ], R3 ;  /* 0x00000003040075a7 */ /* 0x000726000802017f */
[----:B----4-:R-:W-:Y:S05]  /*de80*/  @!P1 NANOSLEEP.SYNCS 0x989680 ;  /* 0x009896800000995d */ /* 0x010fea0003900000 */
[----:B------:R-:W4:Y:S02]  /*de90*/  @!P1 SYNCS.PHASECHK.TRANS64 P1, [R4+URZ], R3 ;  /* 0x00000003040095a7 */ /* 0x000f24000802007f */
[----:B----4-:R-:W-:Y:S05]  /*dea0*/  @!P1 BRA `(.L_x_28) ;  /* 0xfffffffc00ec9947 */ /* 0x010fea000383ffff */
[----:B------:R-:W-:Y:S05]  /*deb0*/  BRA `(.L_x_27) ;  /* 0xffffff3c005c7947 */ /* 0x000fea000383ffff */
.L_x_50:
[----:B---3--:R-:W-:-:S04]  /*dec0*/  IMAD.U32 R3, RZ, RZ, UR51 ;  /* 0x00000033ff037e24 */ /* 0x008fc8000f8e00ff */
[----:B------:R3:W4:Y:S03]  /*ded0*/  SYNCS.PHASECHK.TRANS64.TRYWAIT P2, [R3+URZ+0x40], R0 ;  /* 0x00004000030075a7 */ /* 0x000726000804017f */
[----:B----4-:R-:W-:Y:S05]  /*dee0*/  @!P2 NANOSLEEP.SYNCS 0x989680 ;  /* 0x009896800000a95d */ /* 0x010fea0003900000 */
[----:B------:R-:W4:Y:S02]  /*def0*/  @!P2 SYNCS.PHASECHK.TRANS64 P2, [R3+URZ+0x40], R0 ;  /* 0x000040000300a5a7 */ /* 0x000f24000804007f */
[----:B----4-:R-:W-:Y:S05]  /*df00*/  @!P2 BRA `(.L_x_50) ;  /* 0xfffffffc00eca947 */ /* 0x010fea000383ffff */
[----:B------:R-:W-:Y:S05]  /*df10*/  BRA `(.L_x_164) ;  /* 0xffffff4800847947 */ /* 0x000fea000383ffff */
.L_x_61:
[----:B-1----:R1:W2:Y:S02]  /*df20*/  SYNCS.PHASECHK.TRANS64.TRYWAIT P5, [R61+URZ+0x40], R62 ;  /* 0x0000403e3d0075a7 */ /* 0x0022a400080a017f */
[----:B--2---:R-:W-:Y:S05]  /*df30*/  @!P5 NANOSLEEP.SYNCS 0x989680 ;  /* 0x009896800000d95d */ /* 0x004fea0003900000 */
[----:B------:R-:W2:Y:S02]  /*df40*/  @!P5 SYNCS.PHASECHK.TRANS64 P5, [R61+URZ+0x40], R62 ;  /* 0x0000403e3d00d5a7 */ /* 0x000ea400080a007f */
[----:B--2---:R-:W-:Y:S05]  /*df50*/  @!P5 BRA `(.L_x_61) ;  /* 0xfffffffc00f0d947 */ /* 0x004fea000383ffff */
[----:B------:R-:W-:Y:S05]  /*df60*/  BRA `(.L_x_165) ;  /* 0xffffff6c005c7947 */ /* 0x000fea000383ffff */
.L_x_71:
[----:B-1----:R1:W2:Y:S02]  /*df70*/  SYNCS.PHASECHK.TRANS64.TRYWAIT P5, [R25+URZ+0x40], R26 ;  /* 0x0000401a190075a7 */ /* 0x0022a400080a017f */
[----:B--2---:R-:W-:Y:S05]  /*df80*/  @!P5 NANOSLEEP.SYNCS 0x989680 ;  /* 0x009896800000d95d */ /* 0x004fea0003900000 */
[----:B------:R-:W2:Y:S02]  /*df90*/  @!P5 SYNCS.PHASECHK.TRANS64 P5, [R25+URZ+0x40], R26 ;  /* 0x0000401a1900d5a7 */ /* 0x000ea400080a007f */
[----:B--2---:R-:W-:Y:S05]  /*dfa0*/  @!P5 BRA `(.L_x_71) ;  /* 0xfffffffc00f0d947 */ /* 0x004fea000383ffff */
[----:B------:R-:W-:Y:S05]  /*dfb0*/  BRA `(.L_x_166) ;  /* 0xffffff8c00547947 */ /* 0x000fea000383ffff */
.L_x_81:
[----:B-1----:R1:W2:Y:S02]  /*dfc0*/  SYNCS.PHASECHK.TRANS64.TRYWAIT P3, [R26+URZ+0x40], R25 ;  /* 0x000040191a0075a7 */ /* 0x0022a4000806017f */
[----:B--2---:R-:W-:Y:S05]  /*dfd0*/  @!P3 NANOSLEEP.SYNCS 0x989680 ;  /* 0x009896800000b95d */ /* 0x004fea0003900000 */
[----:B------:R-:W2:Y:S02]  /*dfe0*/  @!P3 SYNCS.PHASECHK.TRANS64 P3, [R26+URZ+0x40], R25 ;  /* 0x000040191a00b5a7 */ /* 0x000ea4000806007f */
[----:B--2---:R-:W-:Y:S05]  /*dff0*/  @!P3 BRA `(.L_x_81) ;  /* 0xfffffffc00f0b947 */ /* 0x004fea000383ffff */
[----:B------:R-:W-:Y:S05]  /*e000*/  BRA `(.L_x_167) ;  /* 0xffffffac00587947 */ /* 0x000fea000383ffff */
.L_x_101:
[----:B-1----:R-:W-:-:S04]  /*e010*/  MOV R3, UR4 ;  /* 0x0000000400037c02 */ /* 0x002fc80008000f00 */
[----:B------:R1:W2:Y:S03]  /*e020*/  SYNCS.PHASECHK.TRANS64.TRYWAIT P0, [R3+URZ+0x88], R0 ;  /* 0x00008800030075a7 */ /* 0x0002a6000800017f */
[----:B--2---:R-:W-:Y:S05]  /*e030*/  @!P0 NANOSLEEP.SYNCS 0x989680 ;  /* 0x009896800000895d */ /* 0x004fea0003900000 */
[----:B------:R-:W2:Y:S02]  /*e040*/  @!P0 SYNCS.PHASECHK.TRANS64 P0, [R3+URZ+0x88], R0 ;  /* 0x00008800030085a7 */ /* 0x000ea4000800007f */
[----:B--2---:R-:W-:Y:S05]  /*e050*/  @!P0 BRA `(.L_x_101) ;  /* 0xfffffffc00ec8947 */ /* 0x004fea000383ffff */
[----:B------:R-:W-:Y:S05]  /*e060*/  BRA `(.L_x_100) ;  /* 0xffffffd800fc7947 */ /* 0x000fea000383ffff */
.L_x_110:
[----:B-1----:R-:W-:-:S04]  /*e070*/  IMAD.U32 R5, RZ, RZ, UR5 ;  /* 0x00000005ff057e24 */ /* 0x002fc8000f8e00ff */
[----:B------:R1:W2:Y:S03]  /*e080*/  SYNCS.PHASECHK.TRANS64.TRYWAIT P1, [R5+URZ+0x60], R4 ;  /* 0x00006004050075a7 */ /* 0x0002a6000802017f */
[----:B--2---:R-:W-:Y:S05]  /*e090*/  @!P1 NANOSLEEP.SYNCS 0x989680 ;  /* 0x009896800000995d */ /* 0x004fea0003900000 */
[----:B------:R-:W2:Y:S02]  /*e0a0*/  @!P1 SYNCS.PHASECHK.TRANS64 P1, [R5+URZ+0x60], R4 ;  /* 0x00006004050095a7 */ /* 0x000ea4000802007f */
[----:B--2---:R-:W-:Y:S05]  /*e0b0*/  @!P1 BRA `(.L_x_110) ;  /* 0xfffffffc00ec9947 */ /* 0x004fea000383ffff */
[----:B------:R-:W-:Y:S05]  /*e0c0*/  BRA `(.L_x_168) ;  /* 0xffffffdc00e87947 */ /* 0x000fea000383ffff */
.L_x_116:
[----:B-12---:R-:W-:-:S04]  /*e0d0*/  MOV R5, UR5 ;  /* 0x0000000500057c02 */ /* 0x006fc80008000f00 */
[----:B------:R1:W2:Y:S03]  /*e0e0*/  SYNCS.PHASECHK.TRANS64.TRYWAIT P1, [R5+URZ+0x68], R4 ;  /* 0x00006804050075a7 */ /* 0x0002a6000802017f */
[----:B--2---:R-:W-:Y:S05]  /*e0f0*/  @!P1 NANOSLEEP.SYNCS 0x989680 ;  /* 0x009896800000995d */ /* 0x004fea0003900000 */
[----:B------:R-:W2:Y:S02]  /*e100*/  @!P1 SYNCS.PHASECHK.TRANS64 P1, [R5+URZ+0x68], R4 ;  /* 0x00006804050095a7 */ /* 0x000ea4000802007f */
[----:B--2---:R-:W-:Y:S05]  /*e110*/  @!P1 BRA `(.L_x_116) ;  /* 0xfffffffc00ec9947 */ /* 0x004fea000383ffff */
[----:B------:R-:W-:Y:S05]  /*e120*/  BRA `(.L_x_169) ;  /* 0xffffffe000307947 */ /* 0x000fea000383ffff */
.L_x_122:
[----:B-123--:R-:W-:-:S04]  /*e130*/  IMAD.U32 R5, RZ, RZ, UR5 ;  /* 0x00000005ff057e24 */ /* 0x00efc8000f8e00ff */
[----:B------:R1:W2:Y:S03]  /*e140*/  SYNCS.PHASECHK.TRANS64.TRYWAIT P1, [R5+URZ+0x70], R4 ;  /* 0x00007004050075a7 */ /* 0x0002a6000802017f */
[----:B--2---:R-:W-:Y:S05]  /*e150*/  @!P1 NANOSLEEP.SYNCS 0x989680 ;  /* 0x009896800000995d */ /* 0x004fea0003900000 */
[----:B------:R-:W2:Y:S02]  /*e160*/  @!P1 SYNCS.PHASECHK.TRANS64 P1, [R5+URZ+0x70], R4 ;  /* 0x00007004050095a7 */ /* 0x000ea4000802007f */
[----:B--2---:R-:W-:Y:S05]  /*e170*/  @!P1 BRA `(.L_x_122) ;  /* 0xfffffffc00ec9947 */ /* 0x004fea000383ffff */
[----:B------:R-:W-:Y:S05]  /*e180*/  BRA `(.L_x_170) ;  /* 0xffffffe000847947 */ /* 0x000fea000383ffff */
.L_x_128:
[----:B-1234-:R-:W-:-:S04]  /*e190*/  MOV R5, UR5 ;  /* 0x0000000500057c02 */ /* 0x01efc80008000f00 */
[----:B------:R1:W2:Y:S03]  /*e1a0*/  SYNCS.PHASECHK.TRANS64.TRYWAIT P1, [R5+URZ+0x78], R4 ;  /* 0x00007804050075a7 */ /* 0x0002a6000802017f */
[----:B--2---:R-:W-:Y:S05]  /*e1b0*/  @!P1 NANOSLEEP.SYNCS 0x989680 ;  /* 0x009896800000995d */ /* 0x004fea0003900000 */
[----:B------:R-:W2:Y:S02]  /*e1c0*/  @!P1 SYNCS.PHASECHK.TRANS64 P1, [R5+URZ+0x78], R4 ;  /* 0x00007804050095a7 */ /* 0x000ea4000802007f */
[----:B--2---:R-:W-:Y:S05]  /*e1d0*/  @!P1 BRA `(.L_x_128) ;  /* 0xfffffffc00ec9947 */ /* 0x004fea000383ffff */
[----:B------:R-:W-:Y:S05]  /*e1e0*/  BRA `(.L_x_171) ;  /* 0xffffffe000d07947 */ /* 0x000fea000383ffff */
.L_x_138:
[----:B------:R1:W1:Y:S02]  /*e1f0*/  SYNCS.PHASECHK.TRANS64.TRYWAIT P0, [R3+URZ+0x60], R0 ;  /* 0x00006000030075a7 */ /* 0x000264000800017f */
[----:B-1----:R-:W-:Y:S05]  /*e200*/  @!P0 NANOSLEEP.SYNCS 0x989680 ;  /* 0x009896800000895d */ /* 0x002fea0003900000 */
[----:B------:R-:W1:Y:S02]  /*e210*/  @!P0 SYNCS.PHASECHK.TRANS64 P0, [R3+URZ+0x60], R0 ;  /* 0x00006000030085a7 */ /* 0x000e64000800007f */
[----:B-1----:R-:W-:Y:S05]  /*e220*/  @!P0 BRA `(.L_x_138) ;  /* 0xfffffffc00f08947 */ /* 0x002fea000383ffff */
[----:B------:R-:W-:Y:S05]  /*e230*/  BRA `(.L_x_172) ;  /* 0xffffffe800c87947 */ /* 0x000fea000383ffff */
.L_x_140:
[----:B------:R1:W1:Y:S02]  /*e240*/  SYNCS.PHASECHK.TRANS64.TRYWAIT P0, [R3+URZ+0x68], R0 ;  /* 0x00006800030075a7 */ /* 0x000264000800017f */
[----:B-1----:R-:W-:Y:S05]  /*e250*/  @!P0 NANOSLEEP.SYNCS 0x989680 ;  /* 0x009896800000895d */ /* 0x002fea0003900000 */
[----:B------:R-:W1:Y:S02]  /*e260*/  @!P0 SYNCS.PHASECHK.TRANS64 P0, [R3+URZ+0x68], R0 ;  /* 0x00006800030085a7 */ /* 0x000e64000800007f */
[----:B-1----:R-:W-:Y:S05]  /*e270*/  @!P0 BRA `(.L_x_140) ;  /* 0xfffffffc00f08947 */ /* 0x002fea000383ffff */
[----:B------:R-:W-:Y:S05]  /*e280*/  BRA `(.L_x_173) ;  /* 0xffffffe800c47947 */ /* 0x000fea000383ffff */
.L_x_142:
[----:B------:R1:W1:Y:S02]  /*e290*/  SYNCS.PHASECHK.TRANS64.TRYWAIT P0, [R3+URZ+0x70], R0 ;  /* 0x00007000030075a7 */ /* 0x000264000800017f */
[----:B-1----:R-:W-:Y:S05]  /*e2a0*/  @!P0 NANOSLEEP.SYNCS 0x989680 ;  /* 0x009896800000895d */ /* 0x002fea0003900000 */
[----:B------:R-:W1:Y:S02]  /*e2b0*/  @!P0 SYNCS.PHASECHK.TRANS64 P0, [R3+URZ+0x70], R0 ;  /* 0x00007000030085a7 */ /* 0x000e64000800007f */
[----:B-1----:R-:W-:Y:S05]  /*e2c0*/  @!P0 BRA `(.L_x_142) ;  /* 0xfffffffc00f08947 */ /* 0x002fea000383ffff */
[----:B------:R-:W-:Y:S05]  /*e2d0*/  BRA `(.L_x_174) ;  /* 0xffffffe800c07947 */ /* 0x000fea000383ffff */
.L_x_146:
[----:B------:R-:W-:Y:S01]  /*e2e0*/  BSSY B1, `(.L_x_175) ;  /* 0x0000006000017945 */ /* 0x000fe20003800000 */
[----:B------:R-:W-:-:S07]  /*e2f0*/  IMAD.MOV.U32 R15, RZ, RZ, -0x1 ;  /* 0xffffffffff0f7424 */ /* 0x000fce00078e00ff */
[----:B------:R-:W-:Y:S05]  /*e300*/  WARPSYNC.COLLECTIVE R15, `(.L_x_176) ;  /* 0x000000000f0c7348 */ /* 0x000fea0003c00000 */
[----:B------:R-:W-:Y:S02]  /*e310*/  ELECT P6, UR62, PT ;  /* 0x00000000003e782f */ /* 0x000fe400038c0000 */
[----:B------:R-:W-:Y:S01]  /*e320*/  MOV R14, UR62 ;  /* 0x0000003e000e7c02 */ /* 0x000fe20008000f00 */
[----:B------:R-:W-:Y:S10]  /*e330*/  ENDCOLLECTIVE ;  /* 0x000000000000791b */ /* 0x000ff40003800000 */
.L_x_176:
[----:B------:R-:W-:Y:S05]  /*e340*/  BSYNC B1 ;  /* 0x0000000000017941 */ /* 0x000fea0003800000 */
.L_x_175:
[----:B------:R-:W-:Y:S05]  /*e350*/  BRA `(.L_x_177) ;  /* 0xffffffec00387947 */ /* 0x000fea000383ffff */
.L_x_149:
[----:B--2---:R2:W3:Y:S02]  /*e360*/  SYNCS.PHASECHK.TRANS64.TRYWAIT P1, [R15+URZ+0x20], R8 ;  /* 0x000020080f0075a7 */ /* 0x0044e4000802017f */
[----:B---3--:R-:W-:Y:S05]  /*e370*/  @!P1 NANOSLEEP.SYNCS 0x989680 ;  /* 0x009896800000995d */ /* 0x008fea0003900000 */
[----:B------:R-:W3:Y:S02]  /*e380*/  @!P1 SYNCS.PHASECHK.TRANS64 P1, [R15+URZ+0x20], R8 ;  /* 0x000020080f0095a7 */ /* 0x000ee4000802007f */
[----:B---3--:R-:W-:Y:S05]  /*e390*/  @!P1 BRA `(.L_x_149) ;  /* 0xfffffffc00f09947 */ /* 0x008fea000383ffff */
[----:B------:R-:W-:Y:S05]  /*e3a0*/  BRA `(.L_x_178) ;  /* 0xffffffec006c7947 */ /* 0x000fea000383ffff */
.L_x_158:
[----:B------:R-:W-:Y:S01]  /*e3b0*/  BSSY B0, `(.L_x_179) ;  /* 0x0000006000007945 */ /* 0x000fe20003800000 */
[----:B------:R-:W-:-:S07]  /*e3c0*/  MOV R15, 0xffffffff ;  /* 0xffffffff000f7802 */ /* 0x000fce0000000f00 */
[----:B------:R-:W-:Y:S05]  /*e3d0*/  WARPSYNC.COLLECTIVE R15, `(.L_x_180) ;  /* 0x000000000f0c7348 */ /* 0x000fea0003c00000 */
[----:B------:R-:W-:Y:S02]  /*e3e0*/  ELECT P6, UR62, PT ;  /* 0x00000000003e782f */ /* 0x000fe400038c0000 */
[----:B------:R-:W-:Y:S01]  /*e3f0*/  MOV R14, UR62 ;  /* 0x0000003e000e7c02 */ /* 0x000fe20008000f00 */
[----:B------:R-:W-:Y:S10]  /*e400*/  ENDCOLLECTIVE ;  /* 0x000000000000791b */ /* 0x000ff40003800000 */
.L_x_180:
[----:B------:R-:W-:Y:S05]  /*e410*/  BSYNC B0 ;  /* 0x0000000000007941 */ /* 0x000fea0003800000 */
.L_x_179:
[----:B------:R-:W-:Y:S05]  /*e420*/  BRA `(.L_x_181) ;  /* 0xfffffff400c87947 */ /* 0x000fea000383ffff */
.L_x_160:
[----:B-1----:R1:W2:Y:S02]  /*e430*/  SYNCS.PHASECHK.TRANS64.TRYWAIT P0, [R7+URZ], R4 ;  /* 0x00000004070075a7 */ /* 0x0022a4000800017f */
[----:B--2---:R-:W-:Y:S05]  /*e440*/  @!P0 NANOSLEEP.SYNCS 0x989680 ;  /* 0x009896800000895d */ /* 0x004fea0003900000 */
[----:B------:R-:W2:Y:S02]  /*e450*/  @!P0 SYNCS.PHASECHK.TRANS64 P0, [R7+URZ], R4 ;  /* 0x00000004070085a7 */ /* 0x000ea4000800007f */
[----:B--2---:R-:W-:Y:S05]  /*e460*/  @!P0 BRA `(.L_x_160) ;  /* 0xfffffffc00f08947 */ /* 0x004fea000383ffff */
[----:B------:R-:W-:Y:S05]  /*e470*/  BRA `(.L_x_182) ;  /* 0xfffffff800047947 */ /* 0x000fea000383ffff */
.L_x_161:
[----:B-1----:R1:W2:Y:S02]  /*e480*/  SYNCS.PHASECHK.TRANS64.TRYWAIT P0, [R6+URZ], R3 ;  /* 0x00000003060075a7 */ /* 0x0022a4000800017f */
[----:B--2---:R-:W-:Y:S05]  /*e490*/  @!P0 NANOSLEEP.SYNCS 0x989680 ;  /* 0x009896800000895d */ /* 0x004fea0003900000 */
[----:B------:R-:W2:Y:S02]  /*e4a0*/  @!P0 SYNCS.PHASECHK.TRANS64 P0, [R6+URZ], R3 ;  /* 0x00000003060085a7 */ /* 0x000ea4000800007f */
[----:B--2---:R-:W-:Y:S05]  /*e4b0*/  @!P0 BRA `(.L_x_161) ;  /* 0xfffffffc00f08947 */ /* 0x004fea000383ffff */
[----:B------:R-:W-:Y:S05]  /*e4c0*/  BRA `(.L_x_183) ;  /* 0xfffffff800147947 */ /* 0x000fea000383ffff */
.L_x_162:
[----:B--2---:R2:W3:Y:S02]  /*e4d0*/  SYNCS.PHASECHK.TRANS64.TRYWAIT P0, [R7+URZ], R4 ;  /* 0x00000004070075a7 */ /* 0x0044e4000800017f */
[----:B---3--:R-:W-:Y:S05]  /*e4e0*/  @!P0 NANOSLEEP.SYNCS 0x989680 ;  /* 0x009896800000895d */ /* 0x008fea0003900000 */
[----:B------:R-:W3:Y:S02]  /*e4f0*/  @!P0 SYNCS.PHASECHK.TRANS64 P0, [R7+URZ], R4 ;  /* 0x00000004070085a7 */ /* 0x000ee4000800007f */
[----:B---3--:R-:W-:Y:S05]  /*e500*/  @!P0 BRA `(.L_x_162) ;  /* 0xfffffffc00f08947 */ /* 0x008fea000383ffff */
[----:B------:R-:W-:Y:S05]  /*e510*/  BRA `(.L_x_184) ;  /* 0xfffffff8001c7947 */ /* 0x000fea000383ffff */
.L_x_185:
[----:B------:R-:W-:-:S00]  /*e520*/  BRA `(.L_x_185) ;  /* 0xfffffffc00fc7947 */ /* 0x000fc0000383ffff */
[----:B------:R-:W-:-:S00]  /*e530*/  NOP ;  /* 0x0000000000007918 */ /* 0x000fc00000000000 */
        /* <DEDUP_REMOVED lines=12> */
.L_x_186:


//--------------------- .nv.global.init           --------------------------
	.section	.nv.global.init,"aw",@progbits
.nv.global.init:
	.type		$str$22,@object
	.size		$str$22,($str$26 - $str$22)
$str$22:
        /*0000*/ 	.byte	0x6b, 0x5f, 0x74, 0x69, 0x6c, 0x65, 0x5f, 0x63, 0x6f, 0x75, 0x6e, 0x74, 0x20, 0x3e, 0x3d, 0x20
        /*0010*/ 	.byte	0x31, 0x00
	.type		$str$26,@object
	.size		$str$26,($str$27 - $str$26)
$str$26:
        /*0012*/ 	.byte	0x28, 0x61, 0x64, 0x64, 0x72, 0x65, 0x73, 0x73, 0x20, 0x26, 0x20, 0x6d, 0x61, 0x73, 0x6b, 0x29
        /*0022*/ 	.byte	0x20, 0x3d, 0x3d, 0x20, 0x30, 0x00
	.type		$str$27,@object
	.size		$str$27,($str$23 - $str$27)
$str$27:
        /*0028*/ 	.byte	0x2f, 0x74, 0x6d, 0x70, 0x2f, 0x63, 0x75, 0x74, 0x6c, 0x61, 0x73, 0x73, 0x5f, 0x73, 0x77, 0x65
        /*0038*/ 	.byte	0x65, 0x70, 0x5f, 0x73, 0x72, 0x63, 0x2f, 0x69, 0x6e, 0x63, 0x6c, 0x75, 0x64, 0x65, 0x2f, 0x63
        /*0048*/ 	.byte	0x75, 0x74, 0x65, 0x2f, 0x70, 0x6f, 0x69, 0x6e, 0x74, 0x65, 0x72, 0x5f, 0x66, 0x6c, 0x61, 0x67
        /*0058*/ 	.byte	0x67, 0x65, 0x64, 0x2e, 0x68, 0x70, 0x70, 0x00
	.type		$str$23,@object
	.size		$str$23,(__unnamed_2 - $str$23)
$str$23:
        /*0060*/ 	.byte	0x2f, 0x74, 0x6d, 0x70, 0x2f, 0x63, 0x75, 0x74, 0x6c, 0x61, 0x73, 0x73, 0x5f, 0x73, 0x77, 0x65
        /*0070*/ 	.byte	0x65, 0x70, 0x5f, 0x73, 0x72, 0x63, 0x2f, 0x69, 0x6e, 0x63, 0x6c, 0x75, 0x64, 0x65, 0x2f, 0x63
        /*0080*/ 	.byte	0x75, 0x74, 0x6c, 0x61, 0x73, 0x73, 0x2f, 0x67, 0x65, 0x6d, 0x6d, 0x2f, 0x63, 0x6f, 0x6c, 0x6c
        /*0090*/ 	.byte	0x65, 0x63, 0x74, 0x69, 0x76, 0x65, 0x2f, 0x73, 0x6d, 0x39, 0x30, 0x5f, 0x6d, 0x6d, 0x61, 0x5f
        /*00a0*/ 	.byte	0x74, 0x6d, 0x61, 0x5f, 0x67, 0x6d, 0x6d, 0x61, 0x5f, 0x73, 0x73, 0x5f, 0x77, 0x61, 0x72, 0x70
        /*00b0*/ 	.byte	0x73, 0x70, 0x65, 0x63, 0x69, 0x61, 0x6c, 0x69, 0x7a, 0x65, 0x64, 0x2e, 0x68, 0x70, 0x70, 0x00
	.type		__unnamed_2,@object
	.size		__unnamed_2,(__unnamed_1 - __unnamed_2)
__unnamed_2:
        /*00c0*/ 	.byte	0x61, 0x75, 0x74, 0x6f, 0x20, 0x63, 0x75, 0x74, 0x65, 0x3a, 0x3a, 0x61, 0x73, 0x5f, 0x70, 0x6f
        /* <DEDUP_REMOVED lines=27> */
        /*0280*/ 	.byte	0x36, 0x3e, 0x3e, 0x3e, 0x3e, 0x3e, 0x5d, 0x00
	.type		__unnamed_1,@object
	.size		__unnamed_1,(.L_0 - __unnamed_1)
__unnamed_1:
        /* <DEDUP_REMOVED lines=180> */
        /*0dc8*/ 	.byte	0x64, 0x65, 0x6e, 0x74, 0x69, 0x74, 0x79, 0x5d, 0x00
.L_0:


//--------------------- .nv.shared._ZN7cutlass13device_kernelINS_4gemm6kernel13GemmUniversalIN4cute5tupleIJiiiiEEENS1_10collective13CollectiveMmaINS1_34MainloopSm90TmaGmmaWarpSpecializedILi4ENS5_IJNS4_1CILi1EEESB_SB_EEENS1_35KernelTmaWarpSpecializedCooperativeEEENS5_IJNSA_ILi256EEENSA_ILi64EEESG_EEENS_6half_tENS5_IJlSB_lEEESI_SJ_NS4_8TiledMMAINS4_8MMA_AtomIJNS4_4SM904GMMA25MMA_64x64x16_F32F16F16_SSILNSN_5MajorE0ELSP_0ELNSN_7ScaleInE1ELSQ_1EEEEEENS4_6LayoutINS5_IJNSA_ILi2EEESB_SB_EEENS5_IJSB_NSA_ILi0EEESW_EEEEENS5_IJNS4_10UnderscoreESZ_SZ_EEEEENS4_13SM90_TMA_LOADENS4_14ComposedLayoutINS4_7SwizzleILi3ELi4ELi3EEENS4_18smem_ptr_flag_bitsILi16EEENST_INS5_IJNSA_ILi8EEESG_EEENS5_IJSG_SB_EEEEEEEvNS4_8identityES12_S1C_vS1D_EENS_8epilogue10collective18CollectiveEpilogueINS1F_22Sm90TmaWarpSpecializedILi4ELi2ELi16ELb1ELb0EEEJSH_NS5_IJNSA_ILi128EEENSA_ILi32EEEEEESI_SJ_SI_SJ_NS1F_6fusion15FusionCallbacksIS1J_NS1N_13LinCombEltActINS1F_6thread4GELUESI_fSI_fLNS_15FloatRoundStyleE2EEESH_S1M_JEEES12_NS13_INS14_ILi2ELi4ELi3EEES17_NST_INS5_IJS18_S1L_EEENS5_IJS1L_SB_EEEEEEENS4_17SM75_U32x4_LDSM_NENS4_14SM90_TMA_STOREES1Z_NS4_17SM90_U32x4_STSM_NENS4_9Copy_AtomIJS22_SI_EEEvEEEvvEEEEvNT_6ParamsE --------------------------
	.section	.nv.shared._ZN7cutlass13device_kernelINS_4gemm6kernel13GemmUniversalIN4cute5tupleIJiiiiEEENS1_10collective13CollectiveMmaINS1_34MainloopSm90TmaGmmaWarpSpecializedILi4ENS5_IJNS4_1CILi1EEESB_SB_EEENS1_35KernelTmaWarpSpecializedCooperativeEEENS5_IJNSA_ILi256EEENSA_ILi64EEESG_EEENS_6half_tENS5_IJlSB_lEEESI_SJ_NS4_8TiledMMAINS4_8MMA_AtomIJNS4_4SM904GMMA25MMA_64x64x16_F32F16F16_SSILNSN_5MajorE0ELSP_0ELNSN_7ScaleInE1ELSQ_1EEEEEENS4_6LayoutINS5_IJNSA_ILi2EEESB_SB_EEENS5_IJSB_NSA_ILi0EEESW_EEEEENS5_IJNS4_10UnderscoreESZ_SZ_EEEEENS4_13SM90_TMA_LOADENS4_14ComposedLayoutINS4_7SwizzleILi3ELi4ELi3EEENS4_18smem_ptr_flag_bitsILi16EEENST_INS5_IJNSA_ILi8EEESG_EEENS5_IJSG_SB_EEEEEEEvNS4_8identityES12_S1C_vS1D_EENS_8epilogue10collective18CollectiveEpilogueINS1F_22Sm90TmaWarpSpecializedILi4ELi2ELi16ELb1ELb0EEEJSH_NS5_IJNSA_ILi128EEENSA_ILi32EEEEEESI_SJ_SI_SJ_NS1F_6fusion15FusionCallbacksIS1J_NS1N_13LinCombEltActINS1F_6thread4GELUESI_fSI_fLNS_15FloatRoundStyleE2EEESH_S1M_JEEES12_NS13_INS14_ILi2ELi4ELi3EEES17_NST_INS5_IJS18_S1L_EEENS5_IJS1L_SB_EEEEEEENS4_17SM75_U32x4_LDSM_NENS4_14SM90_TMA_STOREES1Z_NS4_17SM90_U32x4_STSM_NENS4_9Copy_AtomIJS22_SI_EEEvEEEvvEEEEvNT_6ParamsE,"aw",@nobits
	.sectionflags	@""
	.align	16
	.zero		1024


//--------------------- .nv.shared.reserved.0     --------------------------
	.section	.nv.shared.reserved.0,"aw",@nobits
	.weak		__nv_reservedSMEM_offset_0_alias
	.size		__nv_reservedSMEM_offset_0_alias, 0, 0
	.other		__nv_reservedSMEM_offset_0_alias,@"STO_CUDA_RESERVED_SHARED STV_DEFAULT"
__nv_reservedSMEM_offset_0_alias:
	.zero		0


//--------------------- .nv.global                --------------------------
	.section	.nv.global,"aw",@nobits
.nv.global:
	.type		_ZN39_INTERNAL_421fa9ed_4_k_cu_6db04c95_38894cute1_E,@object
	.size		_ZN39_INTERNAL_421fa9ed_4_k_cu_6db04c95_38894cute1_E,(_ZN39_INTERNAL_421fa9ed_4_k_cu_6db04c95_38894cuda3std3__45__cpo6cbeginE - _ZN39_INTERNAL_421fa9ed_4_k_cu_6db04c95_38894cute1_E)
_ZN39_INTERNAL_421fa9ed_4_k_cu_6db04c95_38894cute1_E:
	.zero		1
	.type		_ZN39_INTERNAL_421fa9ed_4_k_cu_6db04c95_38894cuda3std3__45__cpo6cbeginE,@object
	.size		_ZN39_INTERNAL_421fa9ed_4_k_cu_6db04c95_38894cuda3std3__45__cpo6cbeginE,(_ZN39_INTERNAL_421fa9ed_4_k_cu_6db04c95_38894cuda3std3__48in_placeE - _ZN39_INTERNAL_421fa9ed_4_k_cu_6db04c95_38894cuda3std3__45__cpo6cbeginE)
_ZN39_INTERNAL_421fa9ed_4_k_cu_6db04c95_38894cuda3std3__45__cpo6cbeginE:
	.zero		1
	.type		_ZN39_INTERNAL_421fa9ed_4_k_cu_6db04c95_38894cuda3std3__48in_placeE,@object
	.size		_ZN39_INTERNAL_421fa9ed_4_k_cu_6db04c95_38894cuda3std3__48in_placeE,(_ZN39_INTERNAL_421fa9ed_4_k_cu_6db04c95_38894cuda3std6ranges3__45__cpo9iter_moveE - _ZN39_INTERNAL_421fa9ed_4_k_cu_6db04c95_38894cuda3std3__48in_placeE)
_ZN39_INTERNAL_421fa9ed_4_k_cu_6db04c95_38894cuda3std3__48in_placeE:
	.zero		1
	.type		_ZN39_INTERNAL_421fa9ed_4_k_cu_6db04c95_38894cuda3std6ranges3__45__cpo9iter_moveE,@object
	.size		_ZN39_INTERNAL_421fa9ed_4_k_cu_6db04c95_38894cuda3std6ranges3__45__cpo9iter_moveE,(_ZN39_INTERNAL_421fa9ed_4_k_cu_6db04c95_38894cuda3std3__45__cpo5beginE - _ZN39_INTERNAL_421fa9ed_4_k_cu_6db04c95_38894cuda3std6ranges3__45__cpo9iter_moveE)
_ZN39_INTERNAL_421fa9ed_4_k_cu_6db04c95_38894cuda3std6ranges3__45__cpo9iter_moveE:
	.zero		1
	.type		_ZN39_INTERNAL_421fa9ed_4_k_cu_6db04c95_38894cuda3std3__45__cpo5beginE,@object
	.size		_ZN39_INTERNAL_421fa9ed_4_k_cu_6db04c95_38894cuda3std3__45__cpo5beginE,(_ZN39_INTERNAL_421fa9ed_4_k_cu_6db04c95_38894cuda3std3__441_GLOBAL__N__421fa9ed_4_k_cu_6db04c95_38896ignoreE - _ZN39_INTERNAL_421fa9ed_4_k_cu_6db04c95_38894cuda3std3__45__cpo5beginE)
_ZN39_INTERNAL_421fa9ed_4_k_cu_6db04c95_38894cuda3std3__45__cpo5beginE:
	.zero		1
	.type		_ZN39_INTERNAL_421fa9ed_4_k_cu_6db04c95_38894cuda3std3__441_GLOBAL__N__421fa9ed_4_k_cu_6db04c95_38896ignoreE,@object
	.size		_ZN39_INTERNAL_421fa9ed_4_k_cu_6db04c95_38894cuda3std3__441_GLOBAL__N__421fa9ed_4_k_cu_6db04c95_38896ignoreE,(_ZN39_INTERNAL_421fa9ed_4_k_cu_6db04c95_38894cute7productE - _ZN39_INTERNAL_421fa9ed_4_k_cu_6db04c95_38894cuda3std3__441_GLOBAL__N__421fa9ed_4_k_cu_6db04c95_38896ignoreE)
_ZN39_INTERNAL_421fa9ed_4_k_cu_6db04c95_38894cuda3std3__441_GLOBAL__N__421fa9ed_4_k_cu_6db04c95_38896ignoreE:
	.zero		1
	.type		_ZN39_INTERNAL_421fa9ed_4_k_cu_6db04c95_38894cute7productE,@object
	.size		_ZN39_INTERNAL_421fa9ed_4_k_cu_6db04c95_38894cute7productE,(_ZN39_INTERNAL_421fa9ed_4_k_cu_6db04c95_38894cuda3std3__45__cpo3endE - _ZN39_INTERNAL_421fa9ed_4_k_cu_6db04c95_38894cute7productE)
_ZN39_INTERNAL_421fa9ed_4_k_cu_6db04c95_38894cute7productE:
	.zero		1
	.type		_ZN39_INTERNAL_421fa9ed_4_k_cu_6db04c95_38894cuda3std3__45__cpo3endE,@object
	.size		_ZN39_INTERNAL_421fa9ed_4_k_cu_6db04c95_38894cuda3std3__45__cpo3endE,(_ZN39_INTERNAL_421fa9ed_4_k_cu_6db04c95_38894cuda3std3__419piecewise_constructE - _ZN39_INTERNAL_421fa9ed_4_k_cu_6db04c95_38894cuda3std3__45__cpo3endE)
_ZN39_INTERNAL_421fa9ed_4_k_cu_6db04c95_38894cuda3std3__45__cpo3endE:
	.zero		1
	.type		_ZN39_INTERNAL_421fa9ed_4_k_cu_6db04c95_38894cuda3std3__419piecewise_constructE,@object
	.size		_ZN39_INTERNAL_421fa9ed_4_k_cu_6db04c95_38894cuda3std3__419piecewise_constructE,(_ZN39_INTERNAL_421fa9ed_4_k_cu_6db04c95_38894cuda3std3__45__cpo4cendE - _ZN39_INTERNAL_421fa9ed_4_k_cu_6db04c95_38894cuda3std3__419piecewise_constructE)
_ZN39_INTERNAL_421fa9ed_4_k_cu_6db04c95_38894cuda3std3__419piecewise_constructE:
	.zero		1
	.type		_ZN39_INTERNAL_421fa9ed_4_k_cu_6db04c95_38894cuda3std3__45__cpo4cendE,@object
	.size		_ZN39_INTERNAL_421fa9ed_4_k_cu_6db04c95_38894cuda3std3__45__cpo4cendE,(_ZN39_INTERNAL_421fa9ed_4_k_cu_6db04c95_38894cuda3std6ranges3__45__cpo4swapE - _ZN39_INTERNAL_421fa9ed_4_k_cu_6db04c95_38894cuda3std3__45__cpo4cendE)
_ZN39_INTERNAL_421fa9ed_4_k_cu_6db04c95_38894cuda3std3__45__cpo4cendE:
	.zero		1
	.type		_ZN39_INTERNAL_421fa9ed_4_k_cu_6db04c95_38894cuda3std6ranges3__45__cpo4swapE,@object
	.size		_ZN39_INTERNAL_421fa9ed_4_k_cu_6db04c95_38894cuda3std6ranges3__45__cpo4swapE,(.L_9 - _ZN39_INTERNAL_421fa9ed_4_k_cu_6db04c95_38894cuda3std6ranges3__45__cpo4swapE)
_ZN39_INTERNAL_421fa9ed_4_k_cu_6db04c95_38894cuda3std6ranges3__45__cpo4swapE:
	.zero		1
.L_9:


//--------------------- .nv.constant0._ZN7cutlass13device_kernelINS_4gemm6kernel13GemmUniversalIN4cute5tupleIJiiiiEEENS1_10collective13CollectiveMmaINS1_34MainloopSm90TmaGmmaWarpSpecializedILi4ENS5_IJNS4_1CILi1EEESB_SB_EEENS1_35KernelTmaWarpSpecializedCooperativeEEENS5_IJNSA_ILi256EEENSA_ILi64EEESG_EEENS_6half_tENS5_IJlSB_lEEESI_SJ_NS4_8TiledMMAINS4_8MMA_AtomIJNS4_4SM904GMMA25MMA_64x64x16_F32F16F16_SSILNSN_5MajorE0ELSP_0ELNSN_7ScaleInE1ELSQ_1EEEEEENS4_6LayoutINS5_IJNSA_ILi2EEESB_SB_EEENS5_IJSB_NSA_ILi0EEESW_EEEEENS5_IJNS4_10UnderscoreESZ_SZ_EEEEENS4_13SM90_TMA_LOADENS4_14ComposedLayoutINS4_7SwizzleILi3ELi4ELi3EEENS4_18smem_ptr_flag_bitsILi16EEENST_INS5_IJNSA_ILi8EEESG_EEENS5_IJSG_SB_EEEEEEEvNS4_8identityES12_S1C_vS1D_EENS_8epilogue10collective18CollectiveEpilogueINS1F_22Sm90TmaWarpSpecializedILi4ELi2ELi16ELb1ELb0EEEJSH_NS5_IJNSA_ILi128EEENSA_ILi32EEEEEESI_SJ_SI_SJ_NS1F_6fusion15FusionCallbacksIS1J_NS1N_13LinCombEltActINS1F_6thread4GELUESI_fSI_fLNS_15FloatRoundStyleE2EEESH_S1M_JEEES12_NS13_INS14_ILi2ELi4ELi3EEES17_NST_INS5_IJS18_S1L_EEENS5_IJS1L_SB_EEEEEEENS4_17SM75_U32x4_LDSM_NENS4_14SM90_TMA_STOREES1Z_NS4_17SM90_U32x4_STSM_NENS4_9Copy_AtomIJS22_SI_EEEvEEEvvEEEEvNT_6ParamsE --------------------------
	.section	.nv.constant0._ZN7cutlass13device_kernelINS_4gemm6kernel13GemmUniversalIN4cute5tupleIJiiiiEEENS1_10collective13CollectiveMmaINS1_34MainloopSm90TmaGmmaWarpSpecializedILi4ENS5_IJNS4_1CILi1EEESB_SB_EEENS1_35KernelTmaWarpSpecializedCooperativeEEENS5_IJNSA_ILi256EEENSA_ILi64EEESG_EEENS_6half_tENS5_IJlSB_lEEESI_SJ_NS4_8TiledMMAINS4_8MMA_AtomIJNS4_4SM904GMMA25MMA_64x64x16_F32F16F16_SSILNSN_5MajorE0ELSP_0ELNSN_7ScaleInE1ELSQ_1EEEEEENS4_6LayoutINS5_IJNSA_ILi2EEESB_SB_EEENS5_IJSB_NSA_ILi0EEESW_EEEEENS5_IJNS4_10UnderscoreESZ_SZ_EEEEENS4_13SM90_TMA_LOADENS4_14ComposedLayoutINS4_7SwizzleILi3ELi4ELi3EEENS4_18smem_ptr_flag_bitsILi16EEENST_INS5_IJNSA_ILi8EEESG_EEENS5_IJSG_SB_EEEEEEEvNS4_8identityES12_S1C_vS1D_EENS_8epilogue10collective18CollectiveEpilogueINS1F_22Sm90TmaWarpSpecializedILi4ELi2ELi16ELb1ELb0EEEJSH_NS5_IJNSA_ILi128EEENSA_ILi32EEEEEESI_SJ_SI_SJ_NS1F_6fusion15FusionCallbacksIS1J_NS1N_13LinCombEltActINS1F_6thread4GELUESI_fSI_fLNS_15FloatRoundStyleE2EEESH_S1M_JEEES12_NS13_INS14_ILi2ELi4ELi3EEES17_NST_INS5_IJS18_S1L_EEENS5_IJS1L_SB_EEEEEEENS4_17SM75_U32x4_LDSM_NENS4_14SM90_TMA_STOREES1Z_NS4_17SM90_U32x4_STSM_NENS4_9Copy_AtomIJS22_SI_EEEvEEEvvEEEEvNT_6ParamsE,"a",@progbits
	.sectionflags	@""
	.align	4
.nv.constant0._ZN7cutlass13device_kernelINS_4gemm6kernel13GemmUniversalIN4cute5tupleIJiiiiEEENS1_10collective13CollectiveMmaINS1_34MainloopSm90TmaGmmaWarpSpecializedILi4ENS5_IJNS4_1CILi1EEESB_SB_EEENS1_35KernelTmaWarpSpecializedCooperativeEEENS5_IJNSA_ILi256EEENSA_ILi64EEESG_EEENS_6half_tENS5_IJlSB_lEEESI_SJ_NS4_8TiledMMAINS4_8MMA_AtomIJNS4_4SM904GMMA25MMA_64x64x16_F32F16F16_SSILNSN_5MajorE0ELSP_0ELNSN_7ScaleInE1ELSQ_1EEEEEENS4_6LayoutINS5_IJNSA_ILi2EEESB_SB_EEENS5_IJSB_NSA_ILi0EEESW_EEEEENS5_IJNS4_10UnderscoreESZ_SZ_EEEEENS4_13SM90_TMA_LOADENS4_14ComposedLayoutINS4_7SwizzleILi3ELi4ELi3EEENS4_18smem_ptr_flag_bitsILi16EEENST_INS5_IJNSA_ILi8EEESG_EEENS5_IJSG_SB_EEEEEEEvNS4_8identityES12_S1C_vS1D_EENS_8epilogue10collective18CollectiveEpilogueINS1F_22Sm90TmaWarpSpecializedILi4ELi2ELi16ELb1ELb0EEEJSH_NS5_IJNSA_ILi128EEENSA_ILi32EEEEEESI_SJ_SI_SJ_NS1F_6fusion15FusionCallbacksIS1J_NS1N_13LinCombEltActINS1F_6thread4GELUESI_fSI_fLNS_15FloatRoundStyleE2EEESH_S1M_JEEES12_NS13_INS14_ILi2ELi4ELi3EEES17_NST_INS5_IJS18_S1L_EEENS5_IJS1L_SB_EEEEEEENS4_17SM75_U32x4_LDSM_NENS4_14SM90_TMA_STOREES1Z_NS4_17SM90_U32x4_STSM_NENS4_9Copy_AtomIJS22_SI_EEEvEEEvvEEEEvNT_6ParamsE:
	.zero		2432


//--------------------- SYMBOLS --------------------------

	.type		.nv.reservedSmem.offset0,@object
	.size		.nv.reservedSmem.offset0,0x4
	.type		__assertfail,@function
